	.target	sm_80

	.elftype	@"ET_EXEC"


//--------------------- .note.nv.tkinfo           --------------------------
	.section	.note.nv.tkinfo,"",@"SHT_NOTE"
	.sectionflags	@"SHF_NOTE_NV_TKINFO"
	.tkinfo
        /*0018*/ 	.word	0x00000002
        /*0030*/ 	.string	""
        /*0030*/ 	.string	"ptxas"
        /*0030*/ 	.string	"Cuda compilation tools, release 13.0, V13.0.88"
        /*0030*/ 	.string	"Build cuda_13.0.r13.0/compiler.36424714_0"
        /*0030*/ 	.string	"-v  -suppress-debug-info  -lineinfo  -arch sm_80 "



//--------------------- .note.nv.cuinfo           --------------------------
	.section	.note.nv.cuinfo,"",@"SHT_NOTE"
	.sectionflags	@"SHF_NOTE_NV_CUINFO"
        /*0018*/ 	.short	0x0002
        /*001a*/ 	.short	0x0050
        /*001c*/ 	.short	0x0082
	.zero		2


//--------------------- .nv.info                  --------------------------
	.section	.nv.info,"",@"SHT_CUDA_INFO"
	.align	4


	//----- nvinfo : EIATTR_REGCOUNT
	.align		4
        /*0000*/ 	.byte	0x04, 0x2f
        /*0002*/ 	.short	(.L_1 - .L_0)
	.align		4
.L_0:
        /*0004*/ 	.word	index@(matmul_kernel)
        /*0008*/ 	.word	0x000000ff


	//----- nvinfo : EIATTR_FRAME_SIZE
	.align		4
.L_1:
        /*000c*/ 	.byte	0x04, 0x11
        /*000e*/ 	.short	(.L_3 - .L_2)
	.align		4
.L_2:
        /*0010*/ 	.word	index@(matmul_kernel)
        /*0014*/ 	.word	0x000000d0


	//----- nvinfo : EIATTR_MIN_STACK_SIZE
	.align		4
.L_3:
        /*0018*/ 	.byte	0x04, 0x12
        /*001a*/ 	.short	(.L_5 - .L_4)
	.align		4
.L_4:
        /*001c*/ 	.word	index@(matmul_kernel)
        /*0020*/ 	.word	0x000000d0
.L_5:


//--------------------- .nv.info.matmul_kernel    --------------------------
	.section	.nv.info.matmul_kernel,"",@"SHT_CUDA_INFO"
	.sectionflags	@""
	.align	4


	//----- nvinfo : EIATTR_CUDA_API_VERSION
	.align		4
        /*0000*/ 	.byte	0x04, 0x37
        /*0002*/ 	.short	(.L_7 - .L_6)
.L_6:
        /*0004*/ 	.word	0x00000082


	//----- nvinfo : EIATTR_SW2861232_WAR
	.align		4
.L_7:
        /*0008*/ 	.byte	0x01, 0x35
	.zero		2


	//----- nvinfo : EIATTR_PARAM_CBANK
	.align		4
        /*000c*/ 	.byte	0x04, 0x0a
        /*000e*/ 	.short	(.L_9 - .L_8)
	.align		4
.L_8:
        /*0010*/ 	.word	index@(.nv.constant0.matmul_kernel)
        /*0014*/ 	.short	0x0160
        /*0016*/ 	.short	0x0050


	//----- nvinfo : EIATTR_CBANK_PARAM_SIZE
	.align		4
.L_9:
        /*0018*/ 	.byte	0x03, 0x19
        /*001a*/ 	.short	0x0050


	//----- nvinfo : EIATTR_KPARAM_INFO
	.align		4
        /*001c*/ 	.byte	0x04, 0x17
        /*001e*/ 	.short	(.L_11 - .L_10)
.L_10:
        /*0020*/ 	.word	0x00000000
        /*0024*/ 	.short	0x000d
        /*0026*/ 	.short	0x0048
        /*0028*/ 	.byte	0x00, 0xf4, 0x21, 0x00


	//----- nvinfo : EIATTR_KPARAM_INFO
	.align		4
.L_11:
        /*002c*/ 	.byte	0x04, 0x17
        /*002e*/ 	.short	(.L_13 - .L_12)
.L_12:
        /*0030*/ 	.word	0x00000000
        /*0034*/ 	.short	0x000c
        /*0036*/ 	.short	0x0040
        /*0038*/ 	.byte	0x00, 0xf4, 0x21, 0x00


	//----- nvinfo : EIATTR_KPARAM_INFO
	.align		4
.L_13:
        /*003c*/ 	.byte	0x04, 0x17
        /*003e*/ 	.short	(.L_15 - .L_14)
.L_14:
        /*0040*/ 	.word	0x00000000
        /*0044*/ 	.short	0x000b
        /*0046*/ 	.short	0x0038
        /*0048*/ 	.byte	0x00, 0xf0, 0x11, 0x00


	//----- nvinfo : EIATTR_KPARAM_INFO
	.align		4
.L_15:
        /*004c*/ 	.byte	0x04, 0x17
        /*004e*/ 	.short	(.L_17 - .L_16)
.L_16:
        /*0050*/ 	.word	0x00000000
        /*0054*/ 	.short	0x000a
        /*0056*/ 	.short	0x0034
        /*0058*/ 	.byte	0x00, 0xf0, 0x11, 0x00


	//----- nvinfo : EIATTR_KPARAM_INFO
	.align		4
.L_17:
        /*005c*/ 	.byte	0x04, 0x17
        /*005e*/ 	.short	(.L_19 - .L_18)
.L_18:
        /*0060*/ 	.word	0x00000000
        /*0064*/ 	.short	0x0009
        /*0066*/ 	.short	0x0030
        /*0068*/ 	.byte	0x00, 0xf0, 0x11, 0x00


	//----- nvinfo : EIATTR_KPARAM_INFO
	.align		4
.L_19:
        /*006c*/ 	.byte	0x04, 0x17
        /*006e*/ 	.short	(.L_21 - .L_20)
.L_20:
        /*0070*/ 	.word	0x00000000
        /*0074*/ 	.short	0x0008
        /*0076*/ 	.short	0x002c
        /*0078*/ 	.byte	0x00, 0xf0, 0x11, 0x00


	//----- nvinfo : EIATTR_KPARAM_INFO
	.align		4
.L_21:
        /*007c*/ 	.byte	0x04, 0x17
        /*007e*/ 	.short	(.L_23 - .L_22)
.L_22:
        /*0080*/ 	.word	0x00000000
        /*0084*/ 	.short	0x0007
        /*0086*/ 	.short	0x0028
        /*0088*/ 	.byte	0x00, 0xf0, 0x11, 0x00


	//----- nvinfo : EIATTR_KPARAM_INFO
	.align		4
.L_23:
        /*008c*/ 	.byte	0x04, 0x17
        /*008e*/ 	.short	(.L_25 - .L_24)
.L_24:
        /*0090*/ 	.word	0x00000000
        /*0094*/ 	.short	0x0006
        /*0096*/ 	.short	0x0024
        /*0098*/ 	.byte	0x00, 0xf0, 0x11, 0x00


	//----- nvinfo : EIATTR_KPARAM_INFO
	.align		4
.L_25:
        /*009c*/ 	.byte	0x04, 0x17
        /*009e*/ 	.short	(.L_27 - .L_26)
.L_26:
        /*00a0*/ 	.word	0x00000000
        /*00a4*/ 	.short	0x0005
        /*00a6*/ 	.short	0x0020
        /*00a8*/ 	.byte	0x00, 0xf0, 0x11, 0x00


	//----- nvinfo : EIATTR_KPARAM_INFO
	.align		4
.L_27:
        /*00ac*/ 	.byte	0x04, 0x17
        /*00ae*/ 	.short	(.L_29 - .L_28)
.L_28:
        /*00b0*/ 	.word	0x00000000
        /*00b4*/ 	.short	0x0004
        /*00b6*/ 	.short	0x001c
        /*00b8*/ 	.byte	0x00, 0xf0, 0x11, 0x00


	//----- nvinfo : EIATTR_KPARAM_INFO
	.align		4
.L_29:
        /*00bc*/ 	.byte	0x04, 0x17
        /*00be*/ 	.short	(.L_31 - .L_30)
.L_30:
        /*00c0*/ 	.word	0x00000000
        /*00c4*/ 	.short	0x0003
        /*00c6*/ 	.short	0x0018
        /*00c8*/ 	.byte	0x00, 0xf0, 0x11, 0x00


	//----- nvinfo : EIATTR_KPARAM_INFO
	.align		4
.L_31:
        /*00cc*/ 	.byte	0x04, 0x17
        /*00ce*/ 	.short	(.L_33 - .L_32)
.L_32:
        /*00d0*/ 	.word	0x00000000
        /*00d4*/ 	.short	0x0002
        /*00d6*/ 	.short	0x0010
        /*00d8*/ 	.byte	0x00, 0xf4, 0x21, 0x00


	//----- nvinfo : EIATTR_KPARAM_INFO
	.align		4
.L_33:
        /*00dc*/ 	.byte	0x04, 0x17
        /*00de*/ 	.short	(.L_35 - .L_34)
.L_34:
        /*00e0*/ 	.word	0x00000000
        /*00e4*/ 	.short	0x0001
        /*00e6*/ 	.short	0x0008
        /*00e8*/ 	.byte	0x00, 0xf4, 0x21, 0x00


	//----- nvinfo : EIATTR_KPARAM_INFO
	.align		4
.L_35:
        /*00ec*/ 	.byte	0x04, 0x17
        /*00ee*/ 	.short	(.L_37 - .L_36)
.L_36:
        /*00f0*/ 	.word	0x00000000
        /*00f4*/ 	.short	0x0000
        /*00f6*/ 	.short	0x0000
        /*00f8*/ 	.byte	0x00, 0xf4, 0x21, 0x00


	//----- nvinfo : EIATTR_MAXREG_COUNT
	.align		4
.L_37:
        /*00fc*/ 	.byte	0x03, 0x1b
        /*00fe*/ 	.short	0x00ff


	//----- nvinfo : EIATTR_NUM_BARRIERS
	.align		4
        /*0100*/ 	.byte	0x02, 0x4c
        /*0102*/ 	.byte	0x01
	.zero		1


	//----- nvinfo : EIATTR_ANNOTATIONS
	.align		4
        /*0104*/ 	.byte	0x04, 0x55
        /*0106*/ 	.short	(.L_39 - .L_38)


	//   ....[0]....
.L_38:
        /*0108*/ 	.word	0x00000001
        /*010c*/ 	.byte	0x30, 0x05, 0x00, 0x00, 0x01, 0x00, 0x00, 0x00, 0x40, 0x05, 0x00, 0x00, 0x01, 0x00, 0x00, 0x00
        /* <DEDUP_REMOVED lines=30> */
        /*02fc*/ 	.byte	0x40, 0x3f, 0x00, 0x00


	//----- nvinfo : EIATTR_MERCURY_ISA_VERSION
	.align		4
.L_39:
        /*0300*/ 	.byte	0x03, 0x5f
        /*0302*/ 	.short	0x0000


	//----- nvinfo : EIATTR_EXIT_INSTR_OFFSETS
	.align		4
        /*0304*/ 	.byte	0x04, 0x1c
        /*0306*/ 	.short	(.L_41 - .L_40)


	//   ....[0]....
.L_40:
        /*0308*/ 	.word	0x000055f0


	//   ....[1]....
        /*030c*/ 	.word	0x00005620


	//----- nvinfo : EIATTR_REQNTID
	.align		4
.L_41:
        /*0310*/ 	.byte	0x04, 0x10
        /*0312*/ 	.short	(.L_43 - .L_42)
.L_42:
        /*0314*/ 	.word	0x00000080
        /*0318*/ 	.word	0x00000001
        /*031c*/ 	.word	0x00000001
.L_43:


//--------------------- .nv.callgraph             --------------------------
	.section	.nv.callgraph,"",@"SHT_CUDA_CALLGRAPH"
	.align	4
	.sectionentsize	8
	.align		4
        /*0000*/ 	.word	0x00000000
	.align		4
        /*0004*/ 	.word	0xffffffff
	.align		4
        /*0008*/ 	.word	0x00000000
	.align		4
        /*000c*/ 	.word	0xfffffffe
	.align		4
        /*0010*/ 	.word	0x00000000
	.align		4
        /*0014*/ 	.word	0xfffffffd
	.align		4
        /*0018*/ 	.word	0x00000000
	.align		4
        /*001c*/ 	.word	0xfffffffc


//--------------------- .nv.rel.action            --------------------------
	.section	.nv.rel.action,"",@"SHT_CUDA_RELOCINFO"
	.align	8
	.sectionentsize	8
        /*0000*/ 	.byte	0x73, 0x00, 0x00, 0x00, 0x00, 0x00, 0x00, 0x00, 0x00, 0x00, 0x00, 0x11, 0x25, 0x00, 0x05, 0x36


//--------------------- .nv.constant0.matmul_kernel --------------------------
	.section	.nv.constant0.matmul_kernel,"a",@progbits
	.sectionflags	@""
	.align	4
.nv.constant0.matmul_kernel:
	.zero		432


//--------------------- .text.matmul_kernel       --------------------------
	.section	.text.matmul_kernel,"ax",@progbits
	.sectioninfo	@"SHI_REGISTERS=255"
	.align	128
        .global         matmul_kernel
        .type           matmul_kernel,@function
        .size           matmul_kernel,(.L_x_5 - matmul_kernel)
        .other          matmul_kernel,@"STO_CUDA_ENTRY STV_DEFAULT"
matmul_kernel:
.text.matmul_kernel:
[----:B------:R-:W-:-:S03]  /*0000*/  IMAD.MOV.U32 R1, RZ, RZ, c[0x0][0x28] ;  /* 0x00000a00ff017624 */ /* 0x000fc600078e00ff */
[----:B------:R-:W-:Y:S01]  /*0010*/  IMAD.MOV.U32 R19, RZ, RZ, 0x1f ;  /* 0x0000001fff137424 */ /* 0x000fe200078e00ff */
[----:B------:R-:W0:Y:S01]  /*0020*/  S2R R5, SR_CTAID.X ;  /* 0x0000000000057919 */ /* 0x000e220000002500 */
[----:B------:R-:W-:Y:S01]  /*0030*/  IADD3 R1, R1, -0xd0, RZ ;  /* 0xffffff3001017810 */ /* 0x000fe20007ffe0ff */
[----:B------:R-:W-:Y:S01]  /*0040*/  ULDC.64 UR4, c[0x0][0x118] ;  /* 0x0000460000047ab9 */ /* 0x000fe20000000a00 */
[----:B------:R-:W-:Y:S01]  /*0050*/  IMAD.MOV.U32 R183, RZ, RZ, c[0x0][0x180] ;  /* 0x00006000ffb77624 */ /* 0x000fe200078e00ff */
[----:B------:R-:W-:Y:S01]  /*0060*/  IADD3 R0, R19, c[0x0][0x17c], RZ ;  /* 0x00005f0013007a10 */ /* 0x000fe20007ffe0ff */
[----:B------:R-:W1:Y:S03]  /*0070*/  S2R R33, SR_TID.X ;  /* 0x0000000000217919 */ /* 0x000e660000002100 */
[----:B------:R-:W-:-:S04]  /*0080*/  SHF.R.S32.HI R3, RZ, 0x1f, R0 ;  /* 0x0000001fff037819 */ /* 0x000fc80000011400 */
[----:B------:R-:W-:-:S04]  /*0090*/  LEA.HI R3, R3, R0, RZ, 0x5 ;  /* 0x0000000003037211 */ /* 0x000fc800078f28ff */
[----:B------:R-:W-:-:S05]  /*00a0*/  SHF.R.S32.HI R3, RZ, 0x5, R3 ;  /* 0x00000005ff037819 */ /* 0x000fca0000011403 */
[----:B------:R-:W-:Y:S01]  /*00b0*/  IMAD.SHL.U32 R4, R3, 0x8, RZ ;  /* 0x0000000803047824 */ /* 0x000fe200078e00ff */
[----:B0-----:R-:W-:-:S04]  /*00c0*/  IABS R8, R5 ;  /* 0x0000000500087213 */ /* 0x001fc80000000000 */
[-C--:B------:R-:W-:Y:S02]  /*00d0*/  IABS R7, R4.reuse ;  /* 0x0000000400077213 */ /* 0x080fe40000000000 */
[----:B------:R-:W-:Y:S02]  /*00e0*/  IABS R10, R4 ;  /* 0x00000004000a7213 */ /* 0x000fe40000000000 */
[----:B------:R-:W0:Y:S01]  /*00f0*/  I2F.RP R0, R7 ;  /* 0x0000000700007306 */ /* 0x000e220000209400 */
[C---:B-1----:R-:W-:Y:S02]  /*0100*/  LOP3.LUT R32, R33.reuse, 0x7f, RZ, 0xc0, !PT ;  /* 0x0000007f21207812 */ /* 0x042fe400078ec0ff */
[----:B------:R-:W-:-:S05]  /*0110*/  LOP3.LUT R12, R33, 0x60, RZ, 0xc0, !PT ;  /* 0x00000060210c7812 */ /* 0x000fca00078ec0ff */
[----:B0-----:R-:W0:Y:S02]  /*0120*/  MUFU.RCP R0, R0 ;  /* 0x0000000000007308 */ /* 0x001e240000001000 */
[----:B0-----:R-:W-:Y:S01]  /*0130*/  IADD3 R2, R0, 0xffffffe, RZ ;  /* 0x0ffffffe00027810 */ /* 0x001fe20007ffe0ff */
[----:B------:R-:W-:-:S05]  /*0140*/  IMAD.MOV R0, RZ, RZ, -R10 ;  /* 0x000000ffff007224 */ /* 0x000fca00078e0a0a */
[----:B------:R0:W1:Y:S02]  /*0150*/  F2I.FTZ.U32.TRUNC.NTZ R3, R2 ;  /* 0x0000000200037305 */ /* 0x000064000021f000 */
[----:B0-----:R-:W-:Y:S02]  /*0160*/  IMAD.MOV.U32 R2, RZ, RZ, RZ ;  /* 0x000000ffff027224 */ /* 0x001fe400078e00ff */
[----:B-1----:R-:W-:-:S04]  /*0170*/  IMAD.MOV R6, RZ, RZ, -R3 ;  /* 0x000000ffff067224 */ /* 0x002fc800078e0a03 */
[----:B------:R-:W-:Y:S02]  /*0180*/  IMAD R9, R6, R7, RZ ;  /* 0x0000000706097224 */ /* 0x000fe400078e02ff */
[----:B------:R-:W-:Y:S02]  /*0190*/  IMAD.MOV.U32 R6, RZ, RZ, R8 ;  /* 0x000000ffff067224 */ /* 0x000fe400078e0008 */
[----:B------:R-:W-:-:S06]  /*01a0*/  IMAD.HI.U32 R3, R3, R9, R2 ;  /* 0x0000000903037227 */ /* 0x000fcc00078e0002 */
[----:B------:R-:W-:-:S04]  /*01b0*/  IMAD.HI.U32 R3, R3, R6, RZ ;  /* 0x0000000603037227 */ /* 0x000fc800078e00ff */
[----:B------:R-:W-:-:S05]  /*01c0*/  IMAD R0, R3, R0, R6 ;  /* 0x0000000003007224 */ /* 0x000fca00078e0206 */
[----:B------:R-:W-:-:S13]  /*01d0*/  ISETP.GT.U32.AND P1, PT, R7, R0, PT ;  /* 0x000000000700720c */ /* 0x000fda0003f24070 */
[----:B------:R-:W-:Y:S01]  /*01e0*/  @!P1 IMAD.IADD R0, R0, 0x1, -R7 ;  /* 0x0000000100009824 */ /* 0x000fe200078e0a07 */
[----:B------:R-:W-:Y:S02]  /*01f0*/  @!P1 IADD3 R3, R3, 0x1, RZ ;  /* 0x0000000103039810 */ /* 0x000fe40007ffe0ff */
[----:B------:R-:W-:Y:S02]  /*0200*/  ISETP.NE.AND P1, PT, R4, RZ, PT ;  /* 0x000000ff0400720c */ /* 0x000fe40003f25270 */
[----:B------:R-:W-:Y:S02]  /*0210*/  ISETP.GE.U32.AND P0, PT, R0, R7, PT ;  /* 0x000000070000720c */ /* 0x000fe40003f06070 */
[----:B------:R-:W-:-:S04]  /*0220*/  LOP3.LUT R0, R5, R4, RZ, 0x3c, !PT ;  /* 0x0000000405007212 */ /* 0x000fc800078e3cff */
[----:B------:R-:W-:Y:S01]  /*0230*/  ISETP.GE.AND P2, PT, R0, RZ, PT ;  /* 0x000000ff0000720c */ /* 0x000fe20003f46270 */
[----:B------:R-:W-:-:S05]  /*0240*/  IMAD.MOV.U32 R0, RZ, RZ, c[0x0][0x178] ;  /* 0x00005e00ff007624 */ /* 0x000fca00078e00ff */
[----:B------:R-:W-:Y:S02]  /*0250*/  IADD3 R0, R0, 0xff, RZ ;  /* 0x000000ff00007810 */ /* 0x000fe40007ffe0ff */
[----:B------:R-:W-:-:S05]  /*0260*/  @P0 IADD3 R3, R3, 0x1, RZ ;  /* 0x0000000103030810 */ /* 0x000fca0007ffe0ff */
[----:B------:R-:W-:Y:S01]  /*0270*/  IMAD.MOV.U32 R2, RZ, RZ, R3 ;  /* 0x000000ffff027224 */ /* 0x000fe200078e0003 */
[----:B------:R-:W-:-:S03]  /*0280*/  SHF.R.S32.HI R3, RZ, 0x1f, R0 ;  /* 0x0000001fff037819 */ /* 0x000fc60000011400 */
[----:B------:R-:W-:Y:S01]  /*0290*/  @!P2 IMAD.MOV R2, RZ, RZ, -R2 ;  /* 0x000000ffff02a224 */ /* 0x000fe200078e0a02 */
[----:B------:R-:W-:Y:S02]  /*02a0*/  @!P1 LOP3.LUT R2, RZ, R4, RZ, 0x33, !PT ;  /* 0x00000004ff029212 */ /* 0x000fe400078e33ff */
[----:B------:R-:W-:-:S03]  /*02b0*/  LEA.HI R3, R3, R0, RZ, 0x8 ;  /* 0x0000000003037211 */ /* 0x000fc600078f40ff */
[----:B------:R-:W-:Y:S02]  /*02c0*/  IMAD.SHL.U32 R8, R2, 0x8, RZ ;  /* 0x0000000802087824 */ /* 0x000fe400078e00ff */
[----:B------:R-:W-:-:S03]  /*02d0*/  IMAD.MOV R2, RZ, RZ, -R2 ;  /* 0x000000ffff027224 */ /* 0x000fc600078e0a02 */
[----:B------:R-:W-:Y:S01]  /*02e0*/  LEA.HI.SX32 R3, R3, -R8, 0x18 ;  /* 0x8000000803037211 */ /* 0x000fe200078fc2ff */
[----:B------:R-:W-:-:S03]  /*02f0*/  IMAD R4, R4, R2, R5 ;  /* 0x0000000204047224 */ /* 0x000fc600078e0205 */
[----:B------:R-:W-:Y:S02]  /*0300*/  IMNMX R11, R3, 0x8, PT ;  /* 0x00000008030b7817 */ /* 0x000fe40003800200 */
[----:B------:R-:W-:Y:S02]  /*0310*/  IABS R9, R4 ;  /* 0x0000000400097213 */ /* 0x000fe40000000000 */
[----:B------:R-:W-:-:S04]  /*0320*/  IABS R7, R11 ;  /* 0x0000000b00077213 */ /* 0x000fc80000000000 */
[----:B------:R-:W0:Y:S08]  /*0330*/  I2F.RP R0, R7 ;  /* 0x0000000700007306 */ /* 0x000e300000209400 */
[----:B0-----:R-:W0:Y:S02]  /*0340*/  MUFU.RCP R0, R0 ;  /* 0x0000000000007308 */ /* 0x001e240000001000 */
[----:B0-----:R-:W-:-:S06]  /*0350*/  IADD3 R3, R0, 0xffffffe, RZ ;  /* 0x0ffffffe00037810 */ /* 0x001fcc0007ffe0ff */
[----:B------:R-:W0:Y:S02]  /*0360*/  F2I.FTZ.U32.TRUNC.NTZ R3, R3 ;  /* 0x0000000300037305 */ /* 0x000e24000021f000 */
[----:B0-----:R-:W-:-:S04]  /*0370*/  IMAD.MOV R6, RZ, RZ, -R3 ;  /* 0x000000ffff067224 */ /* 0x001fc800078e0a03 */
[----:B------:R-:W-:Y:S01]  /*0380*/  IMAD.MOV.U32 R2, RZ, RZ, R6 ;  /* 0x000000ffff027224 */ /* 0x000fe200078e0006 */
[----:B------:R-:W-:-:S03]  /*0390*/  IABS R6, R11 ;  /* 0x0000000b00067213 */ /* 0x000fc60000000000 */
[----:B------:R-:W-:Y:S02]  /*03a0*/  IMAD R5, R2, R7, RZ ;  /* 0x0000000702057224 */ /* 0x000fe400078e02ff */
[----:B------:R-:W-:Y:S02]  /*03b0*/  IMAD.MOV.U32 R2, RZ, RZ, RZ ;  /* 0x000000ffff027224 */ /* 0x000fe400078e00ff */
[----:B------:R-:W-:Y:S02]  /*03c0*/  IMAD.MOV R0, RZ, RZ, -R6 ;  /* 0x000000ffff007224 */ /* 0x000fe400078e0a06 */
[----:B------:R-:W-:-:S04]  /*03d0*/  IMAD.HI.U32 R2, R3, R5, R2 ;  /* 0x0000000503027227 */ /* 0x000fc800078e0002 */
[----:B------:R-:W-:Y:S02]  /*03e0*/  IMAD.MOV.U32 R6, RZ, RZ, c[0x0][0x180] ;  /* 0x00006000ff067624 */ /* 0x000fe400078e00ff */
[----:B------:R-:W-:-:S03]  /*03f0*/  IMAD.HI.U32 R2, R2, R9, RZ ;  /* 0x0000000902027227 */ /* 0x000fc600078e00ff */
[----:B------:R-:W-:Y:S01]  /*0400*/  IADD3 R6, R6, 0x1f, RZ ;  /* 0x0000001f06067810 */ /* 0x000fe20007ffe0ff */
[----:B------:R-:W-:-:S05]  /*0410*/  IMAD R0, R2, R0, R9 ;  /* 0x0000000002007224 */ /* 0x000fca00078e0209 */
[----:B------:R-:W-:-:S13]  /*0420*/  ISETP.GT.U32.AND P1, PT, R7, R0, PT ;  /* 0x000000000700720c */ /* 0x000fda0003f24070 */
[----:B------:R-:W-:Y:S01]  /*0430*/  @!P1 IMAD.IADD R0, R0, 0x1, -R7 ;  /* 0x0000000100009824 */ /* 0x000fe200078e0a07 */
[----:B------:R-:W-:Y:S02]  /*0440*/  @!P1 IADD3 R2, R2, 0x1, RZ ;  /* 0x0000000102029810 */ /* 0x000fe40007ffe0ff */
[----:B------:R-:W-:Y:S02]  /*0450*/  ISETP.NE.AND P1, PT, R11, RZ, PT ;  /* 0x000000ff0b00720c */ /* 0x000fe40003f25270 */
[----:B------:R-:W-:Y:S02]  /*0460*/  ISETP.GE.U32.AND P0, PT, R0, R7, PT ;  /* 0x000000070000720c */ /* 0x000fe40003f06070 */
[----:B------:R-:W-:-:S04]  /*0470*/  LOP3.LUT R0, R4, R11, RZ, 0x3c, !PT ;  /* 0x0000000b04007212 */ /* 0x000fc800078e3cff */
[----:B------:R-:W-:-:S07]  /*0480*/  ISETP.GE.AND P2, PT, R0, RZ, PT ;  /* 0x000000ff0000720c */ /* 0x000fce0003f46270 */
[----:B------:R-:W-:Y:S02]  /*0490*/  @P0 IADD3 R2, R2, 0x1, RZ ;  /* 0x0000000102020810 */ /* 0x000fe40007ffe0ff */
[----:B------:R-:W-:-:S04]  /*04a0*/  ISETP.GT.AND P0, PT, R6, 0x1f, PT ;  /* 0x0000001f0600780c */ /* 0x000fc80003f04270 */
[----:B------:R-:W-:Y:S01]  /*04b0*/  @!P2 IMAD.MOV R2, RZ, RZ, -R2 ;  /* 0x000000ffff02a224 */ /* 0x000fe200078e0a02 */
[----:B------:R-:W-:-:S05]  /*04c0*/  @!P1 LOP3.LUT R2, RZ, R11, RZ, 0x33, !PT ;  /* 0x0000000bff029212 */ /* 0x000fca00078e33ff */
[----:B------:R-:W-:Y:S02]  /*04d0*/  IMAD.MOV R0, RZ, RZ, -R2 ;  /* 0x000000ffff007224 */ /* 0x000fe400078e0a02 */
[----:B------:R-:W-:Y:S02]  /*04e0*/  IMAD.SHL.U32 R13, R2, 0x20, RZ ;  /* 0x00000020020d7824 */ /* 0x000fe400078e00ff */
[----:B------:R-:W-:-:S04]  /*04f0*/  IMAD R0, R11, R0, R4 ;  /* 0x000000000b007224 */ /* 0x000fc800078e0204 */
[----:B------:R-:W-:-:S04]  /*0500*/  IMAD.IADD R0, R8, 0x1, R0 ;  /* 0x0000000108007824 */ /* 0x000fc800078e0200 */
[----:B------:R-:W-:-:S05]  /*0510*/  IMAD R34, R0, 0x100, R32 ;  /* 0x0000010000227824 */ /* 0x000fca00078e0220 */
[----:B------:R-:W-:Y:S01]  /*0520*/  IADD3 R35, R34, 0x80, RZ ;  /* 0x0000008022237810 */ /* 0x000fe20007ffe0ff */
[----:B------:R0:W-:Y:S04]  /*0530*/  STL [R1+0xa0], R34 ;  /* 0x0000a02201007387 */ /* 0x0001e80000100800 */
[----:B------:R0:W-:Y:S04]  /*0540*/  STL [R1+0x9c], R13 ;  /* 0x00009c0d01007387 */ /* 0x0001e80000100800 */
[----:B------:R0:W-:Y:S01]  /*0550*/  STL [R1+0xa4], R35 ;  /* 0x0000a42301007387 */ /* 0x0001e20000100800 */
[----:B------:R-:W-:Y:S05]  /*0560*/  @P0 BRA `(.L_x_0) ;  /* 0x0000013000000947 */ /* 0x000fea0003800000 */
[----:B------:R-:W-:Y:S01]  /*0570*/  IMAD.SHL.U32 R0, R33, 0x100, RZ ;  /* 0x0000010021007824 */ /* 0x000fe200078e00ff */
[----:B------:R-:W-:Y:S01]  /*0580*/  CS2R R140, SRZ ;  /* 0x00000000008c7805 */ /* 0x000fe2000001ff00 */
[----:B------:R-:W-:Y:S01]  /*0590*/  CS2R R142, SRZ ;  /* 0x00000000008e7805 */ /* 0x000fe2000001ff00 */
[----:B------:R-:W-:Y:S01]  /*05a0*/  CS2R R28, SRZ ;  /* 0x00000000001c7805 */ /* 0x000fe2000001ff00 */
[----:B------:R-:W-:Y:S01]  /*05b0*/  CS2R R30, SRZ ;  /* 0x00000000001e7805 */ /* 0x000fe2000001ff00 */
[----:B------:R1:W-:Y:S01]  /*05c0*/  STL [R1+0xa8], R0 ;  /* 0x0000a80001007387 */ /* 0x0003e20000100800 */
[----:B------:R-:W-:Y:S01]  /*05d0*/  CS2R R124, SRZ ;  /* 0x00000000007c7805 */ /* 0x000fe2000001ff00 */
        /* <DEDUP_REMOVED lines=11> */
[----:B------:R-:W-:Y:S05]  /*0690*/  BRA `(.L_x_1) ;  /* 0x0000387000007947 */ /* 0x000fea0003800000 */
.L_x_0:
[----:B------:R-:W-:Y:S01]  /*06a0*/  IABS R23, c[0x0][0x178] ;  /* 0x00005e0000177a13 */ /* 0x000fe20000000000 */
[----:B------:R-:W-:Y:S01]  /*06b0*/  IMAD.MOV.U32 R159, RZ, RZ, c[0x0][0x188] ;  /* 0x00006200ff9f7624 */ /* 0x000fe200078e00ff */
[----:B------:R-:W-:Y:S01]  /*06c0*/  IABS R20, c[0x0][0x17c] ;  /* 0x00005f0000147a13 */ /* 0x000fe20000000000 */
[----:B------:R-:W-:Y:S01]  /*06d0*/  CS2R R144, SRZ ;  /* 0x0000000000907805 */ /* 0x000fe2000001ff00 */
[----:B------:R-:W1:Y:S01]  /*06e0*/  I2F.RP R7, R23 ;  /* 0x0000001700077306 */ /* 0x000e620000209400 */
[----:B------:R-:W-:Y:S01]  /*06f0*/  LEA.HI R18, R12, R13, RZ, 0x1b ;  /* 0x0000000d0c127211 */ /* 0x000fe200078fd8ff */
[C---:B------:R-:W-:Y:S01]  /*0700*/  IMAD R29, R159.reuse, 0x19, RZ ;  /* 0x000000199f1d7824 */ /* 0x040fe200078e02ff */
[----:B------:R-:W-:Y:S01]  /*0710*/  IABS R12, R35 ;  /* 0x00000023000c7213 */ /* 0x000fe20000000000 */
[C---:B------:R-:W-:Y:S01]  /*0720*/  IMAD R251, R159.reuse, 0x17, RZ ;  /* 0x000000179ffb7824 */ /* 0x040fe200078e02ff */
[----:B------:R-:W-:Y:S01]  /*0730*/  IABS R14, R34 ;  /* 0x00000022000e7213 */ /* 0x000fe20000000000 */
[C---:B------:R-:W-:Y:S01]  /*0740*/  IMAD R37, R159.reuse, 0xc, RZ ;  /* 0x0000000c9f257824 */ /* 0x040fe200078e02ff */
[C---:B------:R-:W-:Y:S01]  /*0750*/  IADD3 R25, R18.reuse, 0x10, RZ ;  /* 0x0000001012197810 */ /* 0x040fe20007ffe0ff */
[----:B------:R-:W2:Y:S01]  /*0760*/  I2F.RP R0, R20 ;  /* 0x0000001400007306 */ /* 0x000ea20000209400 */
[C---:B------:R-:W-:Y:S01]  /*0770*/  IADD3 R24, R18.reuse, 0x14, RZ ;  /* 0x0000001412187810 */ /* 0x040fe20007ffe0ff */
[C---:B------:R-:W-:Y:S01]  /*0780*/  IMAD R41, R159.reuse, 0xb, RZ ;  /* 0x0000000b9f297824 */ /* 0x040fe200078e02ff */
[C---:B------:R-:W-:Y:S01]  /*0790*/  IADD3 R26, R18.reuse, 0xc, RZ ;  /* 0x0000000c121a7810 */ /* 0x040fe20007ffe0ff */
[C---:B------:R-:W-:Y:S01]  /*07a0*/  IMAD R45, R159.reuse, 0xa, RZ ;  /* 0x0000000a9f2d7824 */ /* 0x040fe200078e02ff */
[C---:B------:R-:W-:Y:S01]  /*07b0*/  IADD3 R27, R18.reuse, 0x8, RZ ;  /* 0x00000008121b7810 */ /* 0x040fe20007ffe0ff */
[C---:B------:R-:W-:Y:S01]  /*07c0*/  IMAD R243, R159.reuse, 0x16, RZ ;  /* 0x000000169ff37824 */ /* 0x040fe200078e02ff */
[----:B------:R-:W-:Y:S01]  /*07d0*/  IABS R15, R25 ;  /* 0x00000019000f7213 */ /* 0x000fe20000000000 */
[----:B-1----:R-:W1:Y:S01]  /*07e0*/  MUFU.RCP R7, R7 ;  /* 0x0000000700077308 */ /* 0x002e620000001000 */
[----:B0-----:R-:W-:Y:S01]  /*07f0*/  IABS R13, R24 ;  /* 0x00000018000d7213 */ /* 0x001fe20000000000 */
[C---:B------:R-:W-:Y:S01]  /*0800*/  IMAD R235, R159.reuse, 0x15, RZ ;  /* 0x000000159feb7824 */ /* 0x040fe200078e02ff */
[----:B------:R-:W-:Y:S01]  /*0810*/  IABS R17, R26 ;  /* 0x0000001a00117213 */ /* 0x000fe20000000000 */
[C---:B------:R-:W-:Y:S01]  /*0820*/  IMAD R227, R159.reuse, 0x14, RZ ;  /* 0x000000149fe37824 */ /* 0x040fe200078e02ff */
[----:B------:R-:W-:Y:S01]  /*0830*/  IADD3 R22, R18, 0x18, RZ ;  /* 0x0000001812167810 */ /* 0x000fe20007ffe0ff */
[C---:B------:R-:W-:Y:S01]  /*0840*/  IMAD R219, R159.reuse, 0x13, RZ ;  /* 0x000000139fdb7824 */ /* 0x040fe200078e02ff */
[----:B------:R-:W-:Y:S01]  /*0850*/  IABS R21, R27 ;  /* 0x0000001b00157213 */ /* 0x000fe20000000000 */
[----:B--2---:R-:W0:Y:S01]  /*0860*/  MUFU.RCP R0, R0 ;  /* 0x0000000000007308 */ /* 0x004e220000001000 */
[----:B------:R-:W-:Y:S01]  /*0870*/  IABS R11, R22 ;  /* 0x00000016000b7213 */ /* 0x000fe20000000000 */
[----:B------:R-:W-:Y:S01]  /*0880*/  IMAD R211, R159, 0x12, RZ ;  /* 0x000000129fd37824 */ /* 0x000fe200078e02ff */
[----:B------:R-:W-:Y:S01]  /*0890*/  ISETP.GE.AND P6, PT, R35, RZ, PT ;  /* 0x000000ff2300720c */ /* 0x000fe20003fc6270 */
[C---:B------:R-:W-:Y:S01]  /*08a0*/  IMAD R201, R159.reuse, 0x11, RZ ;  /* 0x000000119fc97824 */ /* 0x040fe200078e02ff */
[----:B------:R-:W-:Y:S01]  /*08b0*/  ISETP.GE.AND P4, PT, R34, RZ, PT ;  /* 0x000000ff2200720c */ /* 0x000fe20003f86270 */
[C---:B------:R-:W-:Y:S01]  /*08c0*/  IMAD.SHL.U32 R197, R159.reuse, 0x10, RZ ;  /* 0x000000109fc57824 */ /* 0x040fe200078e00ff */
[----:B------:R-:W-:Y:S01]  /*08d0*/  IADD3 R28, R18, 0x4, RZ ;  /* 0x00000004121c7810 */ /* 0x000fe20007ffe0ff */
[----:B------:R-:W-:Y:S01]  /*08e0*/  IMAD R193, R159, 0xf, RZ ;  /* 0x0000000f9fc17824 */ /* 0x000fe200078e02ff */
[----:B-1----:R-:W-:Y:S01]  /*08f0*/  IADD3 R4, R7, 0xffffffe, RZ ;  /* 0x0ffffffe07047810 */ /* 0x002fe20007ffe0ff */
[C---:B------:R-:W-:Y:S01]  /*0900*/  IMAD R189, R159.reuse, 0xe, RZ ;  /* 0x0000000e9fbd7824 */ /* 0x040fe200078e02ff */
[----:B------:R-:W-:Y:S01]  /*0910*/  CS2R R146, SRZ ;  /* 0x0000000000927805 */ /* 0x000fe2000001ff00 */
[C---:B------:R-:W-:Y:S01]  /*0920*/  IMAD R185, R159.reuse, 0xd, RZ ;  /* 0x0000000d9fb97824 */ /* 0x040fe200078e02ff */
[----:B------:R1:W2:Y:S01]  /*0930*/  F2I.FTZ.U32.TRUNC.NTZ R5, R4 ;  /* 0x0000000400057305 */ /* 0x0002a2000021f000 */
[C---:B------:R-:W-:Y:S01]  /*0940*/  IMAD R31, R159.reuse, 0x7, RZ ;  /* 0x000000079f1f7824 */ /* 0x040fe200078e02ff */
[----:B------:R-:W-:Y:S01]  /*0950*/  CS2R R140, SRZ ;  /* 0x00000000008c7805 */ /* 0x000fe2000001ff00 */
[----:B0-----:R-:W-:Y:S01]  /*0960*/  IADD3 R2, R0, 0xffffffe, RZ ;  /* 0x0ffffffe00027810 */ /* 0x001fe20007ffe0ff */
[C---:B------:R-:W-:Y:S01]  /*0970*/  IMAD R35, R159.reuse, 0x6, RZ ;  /* 0x000000069f237824 */ /* 0x040fe200078e02ff */
[----:B------:R-:W-:Y:S01]  /*0980*/  IADD3 R0, R18, 0x1c, RZ ;  /* 0x0000001c12007810 */ /* 0x000fe20007ffe0ff */
[C---:B------:R-:W-:Y:S01]  /*0990*/  IMAD R39, R159.reuse, 0x5, RZ ;  /* 0x000000059f277824 */ /* 0x040fe200078e02ff */
[----:B------:R-:W-:Y:S01]  /*09a0*/  CS2R R142, SRZ ;  /* 0x00000000008e7805 */ /* 0x000fe2000001ff00 */
[----:B------:R0:W3:Y:S01]  /*09b0*/  F2I.FTZ.U32.TRUNC.NTZ R3, R2 ;  /* 0x0000000200037305 */ /* 0x0000e2000021f000 */
[----:B-1----:R-:W-:Y:S01]  /*09c0*/  IMAD.MOV.U32 R4, RZ, RZ, RZ ;  /* 0x000000ffff047224 */ /* 0x002fe200078e00ff */
[----:B------:R-:W-:Y:S01]  /*09d0*/  CS2R R136, SRZ ;  /* 0x0000000000887805 */ /* 0x000fe2000001ff00 */
[C---:B------:R-:W-:Y:S01]  /*09e0*/  IMAD.SHL.U32 R43, R159.reuse, 0x4, RZ ;  /* 0x000000049f2b7824 */ /* 0x040fe200078e00ff */
[----:B------:R-:W-:Y:S01]  /*09f0*/  CS2R R138, SRZ ;  /* 0x00000000008a7805 */ /* 0x000fe2000001ff00 */
[C---:B------:R-:W-:Y:S01]  /*0a00*/  IMAD R47, R159.reuse, 0x3, RZ ;  /* 0x000000039f2f7824 */ /* 0x040fe200078e02ff */
[----:B------:R-:W-:Y:S01]  /*0a10*/  CS2R R132, SRZ ;  /* 0x0000000000847805 */ /* 0x000fe2000001ff00 */
[C---:B------:R-:W-:Y:S01]  /*0a20*/  IMAD.SHL.U32 R151, R159.reuse, 0x2, RZ ;  /* 0x000000029f977824 */ /* 0x040fe200078e00ff */
[----:B------:R-:W-:Y:S01]  /*0a30*/  CS2R R134, SRZ ;  /* 0x0000000000867805 */ /* 0x000fe2000001ff00 */
[----:B--2---:R-:W-:Y:S01]  /*0a40*/  IMAD.MOV R8, RZ, RZ, -R5 ;  /* 0x000000ffff087224 */ /* 0x004fe200078e0a05 */
[----:B------:R-:W-:Y:S01]  /*0a50*/  CS2R R128, SRZ ;  /* 0x0000000000807805 */ /* 0x000fe2000001ff00 */
[----:B0-----:R-:W-:Y:S01]  /*0a60*/  IMAD.MOV.U32 R2, RZ, RZ, RZ ;  /* 0x000000ffff027224 */ /* 0x001fe200078e00ff */
[----:B------:R-:W-:Y:S01]  /*0a70*/  CS2R R130, SRZ ;  /* 0x0000000000827805 */ /* 0x000fe2000001ff00 */
[----:B------:R-:W-:Y:S01]  /*0a80*/  IMAD R9, R8, R23, RZ ;  /* 0x0000001708097224 */ /* 0x000fe200078e02ff */
[----:B------:R-:W-:Y:S01]  /*0a90*/  CS2R R124, SRZ ;  /* 0x00000000007c7805 */ /* 0x000fe2000001ff00 */
[----:B------:R-:W-:Y:S01]  /*0aa0*/  IMAD R49, R159, 0x9, RZ ;  /* 0x000000099f317824 */ /* 0x000fe200078e02ff */
[----:B------:R-:W-:Y:S01]  /*0ab0*/  CS2R R126, SRZ ;  /* 0x00000000007e7805 */ /* 0x000fe2000001ff00 */
[----:B---3--:R-:W-:Y:S01]  /*0ac0*/  IMAD.MOV R7, RZ, RZ, -R3 ;  /* 0x000000ffff077224 */ /* 0x008fe200078e0a03 */
[----:B------:R-:W-:Y:S01]  /*0ad0*/  CS2R R120, SRZ ;  /* 0x0000000000787805 */ /* 0x000fe2000001ff00 */
[----:B------:R-:W-:Y:S01]  /*0ae0*/  IMAD.HI.U32 R4, R5, R9, R4 ;  /* 0x0000000905047227 */ /* 0x000fe200078e0004 */
[----:B------:R-:W-:Y:S01]  /*0af0*/  CS2R R122, SRZ ;  /* 0x00000000007a7805 */ /* 0x000fe2000001ff00 */
[----:B------:R-:W-:Y:S01]  /*0b00*/  CS2R R116, SRZ ;  /* 0x0000000000747805 */ /* 0x000fe2000001ff00 */
[----:B------:R-:W-:Y:S01]  /*0b10*/  CS2R R118, SRZ ;  /* 0x0000000000767805 */ /* 0x000fe2000001ff00 */
[----:B------:R-:W-:Y:S01]  /*0b20*/  IMAD R5, R7, R20, RZ ;  /* 0x0000001407057224 */ /* 0x000fe200078e02ff */
[----:B------:R-:W-:Y:S01]  /*0b30*/  IABS R7, R0 ;  /* 0x0000000000077213 */ /* 0x000fe20000000000 */
[----:B------:R-:W-:Y:S01]  /*0b40*/  CS2R R112, SRZ ;  /* 0x0000000000707805 */ /* 0x000fe2000001ff00 */
[----:B------:R-:W-:Y:S01]  /*0b50*/  CS2R R114, SRZ ;  /* 0x0000000000727805 */ /* 0x000fe2000001ff00 */
[----:B------:R-:W-:Y:S01]  /*0b60*/  IMAD.HI.U32 R2, R3, R5, R2 ;  /* 0x0000000503027227 */ /* 0x000fe200078e0002 */
[----:B------:R-:W-:Y:S01]  /*0b70*/  CS2R R108, SRZ ;  /* 0x00000000006c7805 */ /* 0x000fe2000001ff00 */
[----:B------:R-:W-:Y:S01]  /*0b80*/  CS2R R110, SRZ ;  /* 0x00000000006e7805 */ /* 0x000fe2000001ff00 */
[----:B------:R-:W-:Y:S01]  /*0b90*/  CS2R R104, SRZ ;  /* 0x0000000000687805 */ /* 0x000fe2000001ff00 */
[C---:B------:R-:W-:Y:S01]  /*0ba0*/  IMAD.HI.U32 R5, R4.reuse, R12, RZ ;  /* 0x0000000c04057227 */ /* 0x040fe200078e00ff */
[----:B------:R-:W-:Y:S01]  /*0bb0*/  CS2R R106, SRZ ;  /* 0x00000000006a7805 */ /* 0x000fe2000001ff00 */
[----:B------:R-:W-:Y:S01]  /*0bc0*/  CS2R R100, SRZ ;  /* 0x0000000000647805 */ /* 0x000fe2000001ff00 */
[----:B------:R-:W-:Y:S01]  /*0bd0*/  CS2R R102, SRZ ;  /* 0x0000000000667805 */ /* 0x000fe2000001ff00 */
[----:B------:R-:W-:Y:S01]  /*0be0*/  IMAD.HI.U32 R4, R4, R14, RZ ;  /* 0x0000000e04047227 */ /* 0x000fe200078e00ff */
[----:B------:R-:W-:Y:S01]  /*0bf0*/  CS2R R96, SRZ ;  /* 0x0000000000607805 */ /* 0x000fe2000001ff00 */
[----:B------:R-:W-:Y:S01]  /*0c00*/  CS2R R98, SRZ ;  /* 0x0000000000627805 */ /* 0x000fe2000001ff00 */
[----:B------:R-:W-:Y:S01]  /*0c10*/  CS2R R92, SRZ ;  /* 0x00000000005c7805 */ /* 0x000fe2000001ff00 */
[----:B------:R-:W-:Y:S01]  /*0c20*/  IMAD.MOV R4, RZ, RZ, -R4 ;  /* 0x000000ffff047224 */ /* 0x000fe200078e0a04 */
[----:B------:R-:W-:Y:S01]  /*0c30*/  CS2R R94, SRZ ;  /* 0x00000000005e7805 */ /* 0x000fe2000001ff00 */
[----:B------:R-:W-:Y:S01]  /*0c40*/  IMAD.MOV R5, RZ, RZ, -R5 ;  /* 0x000000ffff057224 */ /* 0x000fe200078e0a05 */
[----:B------:R-:W-:Y:S01]  /*0c50*/  CS2R R88, SRZ ;  /* 0x0000000000587805 */ /* 0x000fe2000001ff00 */
[C---:B------:R-:W-:Y:S01]  /*0c60*/  IMAD R14, R23.reuse, R4, R14 ;  /* 0x00000004170e7224 */ /* 0x040fe200078e020e */
[----:B------:R-:W-:Y:S01]  /*0c70*/  CS2R R90, SRZ ;  /* 0x00000000005a7805 */ /* 0x000fe2000001ff00 */
[C---:B------:R-:W-:Y:S01]  /*0c80*/  IMAD R12, R23.reuse, R5, R12 ;  /* 0x00000005170c7224 */ /* 0x040fe200078e020c */
[----:B------:R-:W-:Y:S01]  /*0c90*/  CS2R R56, SRZ ;  /* 0x0000000000387805 */ /* 0x000fe2000001ff00 */
[----:B------:R-:W-:Y:S01]  /*0ca0*/  IMAD.HI.U32 R3, R2, R7, RZ ;  /* 0x0000000702037227 */ /* 0x000fe200078e00ff */
[C---:B------:R-:W-:Y:S01]  /*0cb0*/  ISETP.GT.U32.AND P1, PT, R23.reuse, R14, PT ;  /* 0x0000000e1700720c */ /* 0x040fe20003f24070 */
[----:B------:R-:W-:Y:S01]  /*0cc0*/  CS2R R58, SRZ ;  /* 0x00000000003a7805 */ /* 0x000fe2000001ff00 */
[----:B------:R-:W-:Y:S01]  /*0cd0*/  ISETP.GT.U32.AND P0, PT, R23, R12, PT ;  /* 0x0000000c1700720c */ /* 0x000fe20003f04070 */
[----:B------:R-:W-:-:S02]  /*0ce0*/  IMAD.MOV R3, RZ, RZ, -R3 ;  /* 0x000000ffff037224 */ /* 0x000fc400078e0a03 */
[----:B------:R-:W-:-:S04]  /*0cf0*/  IMAD.HI.U32 R5, R2, R13, RZ ;  /* 0x0000000d02057227 */ /* 0x000fc800078e00ff */
[----:B------:R-:W-:Y:S02]  /*0d00*/  IMAD R3, R20, R3, R7 ;  /* 0x0000000314037224 */ /* 0x000fe400078e0207 */
[----:B------:R-:W-:-:S03]  /*0d10*/  IMAD.HI.U32 R7, R2, R15, RZ ;  /* 0x0000000f02077227 */ /* 0x000fc600078e00ff */
[----:B------:R-:W-:Y:S01]  /*0d20*/  ISETP.GT.U32.AND P5, PT, R20, R3, PT ;  /* 0x000000031400720c */ /* 0x000fe20003fa4070 */
[--C-:B------:R-:W-:Y:S02]  /*0d30*/  @!P1 IMAD.IADD R14, R14, 0x1, -R23.reuse ;  /* 0x000000010e0e9824 */ /* 0x100fe400078e0a17 */
[----:B------:R-:W-:Y:S02]  /*0d40*/  @!P0 IMAD.IADD R12, R12, 0x1, -R23 ;  /* 0x000000010c0c8824 */ /* 0x000fe400078e0a17 */
[C---:B------:R-:W-:Y:S01]  /*0d50*/  IMAD.HI.U32 R8, R2.reuse, R17, RZ ;  /* 0x0000001102087227 */ /* 0x040fe200078e00ff */
[C---:B------:R-:W-:Y:S02]  /*0d60*/  ISETP.GT.U32.AND P1, PT, R23.reuse, R14, PT ;  /* 0x0000000e1700720c */ /* 0x040fe40003f24070 */
[----:B------:R-:W-:Y:S01]  /*0d70*/  ISETP.GT.U32.AND P0, PT, R23, R12, PT ;  /* 0x0000000c1700720c */ /* 0x000fe20003f04070 */
[----:B------:R-:W-:-:S04]  /*0d80*/  IMAD.HI.U32 R9, R2, R21, RZ ;  /* 0x0000001502097227 */ /* 0x000fc800078e00ff */
[----:B------:R-:W-:Y:S02]  /*0d90*/  IMAD.MOV R10, RZ, RZ, -R7 ;  /* 0x000000ffff0a7224 */ /* 0x000fe400078e0a07 */
[----:B------:R-:W-:Y:S02]  /*0da0*/  IMAD.MOV R5, RZ, RZ, -R5 ;  /* 0x000000ffff057224 */ /* 0x000fe400078e0a05 */
[----:B------:R-:W-:Y:S02]  /*0db0*/  IMAD.MOV R8, RZ, RZ, -R8 ;  /* 0x000000ffff087224 */ /* 0x000fe400078e0a08 */
[----:B------:R-:W-:-:S04]  /*0dc0*/  IMAD.HI.U32 R4, R2, R11, RZ ;  /* 0x0000000b02047227 */ /* 0x000fc800078e00ff */
[----:B------:R-:W-:Y:S01]  /*0dd0*/  @!P1 IMAD.IADD R14, R14, 0x1, -R23 ;  /* 0x000000010e0e9824 */ /* 0x000fe200078e0a17 */
[----:B------:R-:W-:Y:S01]  /*0de0*/  ISETP.NE.AND P1, PT, RZ, c[0x0][0x178], PT ;  /* 0x00005e00ff007a0c */ /* 0x000fe20003f25270 */
[----:B------:R-:W-:Y:S02]  /*0df0*/  IMAD.MOV R16, RZ, RZ, -R9 ;  /* 0x000000ffff107224 */ /* 0x000fe400078e0a09 */
[C---:B------:R-:W-:Y:S02]  /*0e00*/  IMAD R9, R20.reuse, R10, R15 ;  /* 0x0000000a14097224 */ /* 0x040fe400078e020f */
[C---:B------:R-:W-:Y:S01]  /*0e10*/  IMAD R7, R20.reuse, R5, R13 ;  /* 0x0000000514077224 */ /* 0x040fe200078e020d */
[----:B------:R-:W-:Y:S01]  /*0e20*/  LOP3.LUT R13, RZ, c[0x0][0x178], RZ, 0x33, !PT ;  /* 0x00005e00ff0d7a12 */ /* 0x000fe200078e33ff */
[C---:B------:R-:W-:Y:S01]  /*0e30*/  IMAD R10, R20.reuse, R8, R17 ;  /* 0x00000008140a7224 */ /* 0x040fe200078e0211 */
[----:B------:R-:W-:Y:S01]  /*0e40*/  IABS R17, R28 ;  /* 0x0000001c00117213 */ /* 0x000fe20000000000 */
[----:B------:R-:W-:Y:S01]  /*0e50*/  IMAD.MOV R4, RZ, RZ, -R4 ;  /* 0x000000ffff047224 */ /* 0x000fe200078e0a04 */
[----:B------:R-:W-:Y:S01]  /*0e60*/  ISETP.GT.U32.AND P2, PT, R20, R7, PT ;  /* 0x000000071400720c */ /* 0x000fe20003f44070 */
[----:B------:R-:W-:Y:S01]  /*0e70*/  @!P0 IMAD.IADD R12, R12, 0x1, -R23 ;  /* 0x000000010c0c8824 */ /* 0x000fe200078e0a17 */
[----:B------:R-:W-:Y:S01]  /*0e80*/  ISETP.GE.AND P0, PT, R18, RZ, PT ;  /* 0x000000ff1200720c */ /* 0x000fe20003f06270 */
[----:B------:R-:W-:-:S02]  /*0e90*/  IMAD.MOV.U32 R8, RZ, RZ, R14 ;  /* 0x000000ffff087224 */ /* 0x000fc400078e000e */
[C---:B------:R-:W-:Y:S02]  /*0ea0*/  IMAD R4, R20.reuse, R4, R11 ;  /* 0x0000000414047224 */ /* 0x040fe400078e020b */
[----:B------:R-:W-:Y:S01]  /*0eb0*/  @!P6 IMAD.MOV R12, RZ, RZ, -R12 ;  /* 0x000000ffff0ce224 */ /* 0x000fe200078e0a0c */
[C---:B------:R-:W-:Y:S01]  /*0ec0*/  ISETP.GT.U32.AND P6, PT, R20.reuse, R9, PT ;  /* 0x000000091400720c */ /* 0x040fe20003fc4070 */
[----:B------:R-:W-:Y:S01]  /*0ed0*/  @!P4 IMAD.MOV R8, RZ, RZ, -R8 ;  /* 0x000000ffff08c224 */ /* 0x000fe200078e0a08 */
[C---:B------:R-:W-:Y:S01]  /*0ee0*/  ISETP.GT.U32.AND P3, PT, R20.reuse, R4, PT ;  /* 0x000000041400720c */ /* 0x040fe20003f64070 */
[C---:B------:R-:W-:Y:S01]  /*0ef0*/  IMAD R11, R20.reuse, R16, R21 ;  /* 0x00000010140b7224 */ /* 0x040fe200078e0215 */
[----:B------:R-:W-:Y:S01]  /*0f00*/  SEL R14, R13, R12, !P1 ;  /* 0x0000000c0d0e7207 */ /* 0x000fe20004800000 */
[--C-:B------:R-:W-:Y:S01]  /*0f10*/  @!P5 IMAD.IADD R3, R3, 0x1, -R20.reuse ;  /* 0x000000010303d824 */ /* 0x100fe200078e0a14 */
[----:B------:R-:W-:Y:S01]  /*0f20*/  SEL R15, R13, R8, !P1 ;  /* 0x000000080d0f7207 */ /* 0x000fe20004800000 */
[----:B------:R-:W-:Y:S01]  /*0f30*/  @!P2 IMAD.IADD R7, R7, 0x1, -R20 ;  /* 0x000000010707a824 */ /* 0x000fe200078e0a14 */
[----:B------:R-:W-:Y:S01]  /*0f40*/  ISETP.GT.U32.AND P5, PT, R20, R11, PT ;  /* 0x0000000b1400720c */ /* 0x000fe20003fa4070 */
[----:B------:R-:W-:Y:S01]  /*0f50*/  IMAD.HI.U32 R5, R2, R17, RZ ;  /* 0x0000001102057227 */ /* 0x000fe200078e00ff */
[----:B------:R-:W-:-:S02]  /*0f60*/  ISETP.GT.U32.AND P1, PT, R20, R3, PT ;  /* 0x000000031400720c */ /* 0x000fc40003f24070 */
[----:B------:R-:W-:Y:S01]  /*0f70*/  ISETP.GE.AND P2, PT, R0, RZ, PT ;  /* 0x000000ff0000720c */ /* 0x000fe20003f46270 */
[----:B------:R-:W-:Y:S01]  /*0f80*/  IMAD.MOV R5, RZ, RZ, -R5 ;  /* 0x000000ffff057224 */ /* 0x000fe200078e0a05 */
[----:B------:R-:W-:Y:S01]  /*0f90*/  IABS R21, R18 ;  /* 0x0000001200157213 */ /* 0x000fe20000000000 */
[----:B------:R-:W-:Y:S01]  /*0fa0*/  @!P3 IMAD.IADD R4, R4, 0x1, -R20 ;  /* 0x000000010404b824 */ /* 0x000fe200078e0a14 */
[C---:B------:R-:W-:Y:S01]  /*0fb0*/  ISETP.GT.U32.AND P4, PT, R20.reuse, R10, PT ;  /* 0x0000000a1400720c */ /* 0x040fe20003f84070 */
[----:B------:R-:W-:Y:S01]  /*0fc0*/  IMAD R12, R20, R5, R17 ;  /* 0x00000005140c7224 */ /* 0x000fe200078e0211 */
[----:B------:R-:W-:Y:S01]  /*0fd0*/  SHF.R.S32.HI R18, RZ, 0x6, R33 ;  /* 0x00000006ff127819 */ /* 0x000fe20000011421 */
[----:B------:R-:W-:Y:S01]  /*0fe0*/  IMAD.HI.U32 R2, R2, R21, RZ ;  /* 0x0000001502027227 */ /* 0x000fe200078e00ff */
[----:B------:R-:W-:-:S03]  /*0ff0*/  ISETP.GT.U32.AND P3, PT, R20, R4, PT ;  /* 0x000000041400720c */ /* 0x000fc60003f64070 */
[--C-:B------:R-:W-:Y:S01]  /*1000*/  @!P5 IMAD.IADD R11, R11, 0x1, -R20.reuse ;  /* 0x000000010b0bd824 */ /* 0x100fe200078e0a14 */
[C---:B------:R-:W-:Y:S01]  /*1010*/  ISETP.GT.U32.AND P5, PT, R20.reuse, R7, PT ;  /* 0x000000071400720c */ /* 0x040fe20003fa4070 */
[----:B------:R-:W-:Y:S02]  /*1020*/  @!P1 IMAD.IADD R3, R3, 0x1, -R20 ;  /* 0x0000000103039824 */ /* 0x000fe400078e0a14 */
[----:B------:R-:W-:Y:S02]  /*1030*/  IMAD.MOV R2, RZ, RZ, -R2 ;  /* 0x000000ffff027224 */ /* 0x000fe400078e0a02 */
[----:B------:R-:W-:Y:S01]  /*1040*/  IMAD.MOV.U32 R0, RZ, RZ, R3 ;  /* 0x000000ffff007224 */ /* 0x000fe200078e0003 */
[----:B------:R-:W-:Y:S01]  /*1050*/  SHF.R.S32.HI R3, RZ, 0x1f, R6 ;  /* 0x0000001fff037819 */ /* 0x000fe20000011406 */
[C---:B------:R-:W-:Y:S02]  /*1060*/  IMAD R13, R20.reuse, R2, R21 ;  /* 0x00000002140d7224 */ /* 0x040fe400078e0215 */
[----:B------:R-:W-:Y:S01]  /*1070*/  @!P2 IMAD.MOV R0, RZ, RZ, -R0 ;  /* 0x000000ffff00a224 */ /* 0x000fe200078e0a00 */
[----:B------:R-:W-:Y:S01]  /*1080*/  ISETP.GT.U32.AND P2, PT, R20, R12, PT ;  /* 0x0000000c1400720c */ /* 0x000fe20003f44070 */
[--C-:B------:R-:W-:Y:S01]  /*1090*/  @!P6 IMAD.IADD R9, R9, 0x1, -R20.reuse ;  /* 0x000000010909e824 */ /* 0x100fe200078e0a14 */
[----:B------:R-:W-:Y:S01]  /*10a0*/  ISETP.GE.AND P6, PT, R22, RZ, PT ;  /* 0x000000ff1600720c */ /* 0x000fe20003fc6270 */
[--C-:B------:R-:W-:Y:S01]  /*10b0*/  @!P5 IMAD.IADD R7, R7, 0x1, -R20.reuse ;  /* 0x000000010707d824 */ /* 0x100fe200078e0a14 */
[----:B------:R-:W-:Y:S01]  /*10c0*/  ISETP.GT.U32.AND P5, PT, R20, R13, PT ;  /* 0x0000000d1400720c */ /* 0x000fe20003fa4070 */
[--C-:B------:R-:W-:Y:S01]  /*10d0*/  @!P4 IMAD.IADD R10, R10, 0x1, -R20.reuse ;  /* 0x000000010a0ac824 */ /* 0x100fe200078e0a14 */
[----:B------:R-:W-:Y:S01]  /*10e0*/  LEA.HI R6, R3, R6, RZ, 0x5 ;  /* 0x0000000603067211 */ /* 0x000fe200078f28ff */
[----:B------:R-:W-:Y:S01]  /*10f0*/  @!P3 IMAD.IADD R4, R4, 0x1, -R20 ;  /* 0x000000010404b824 */ /* 0x000fe200078e0a14 */
[C---:B------:R-:W-:Y:S01]  /*1100*/  ISETP.GT.U32.AND P1, PT, R20.reuse, R9, PT ;  /* 0x000000091400720c */ /* 0x040fe20003f24070 */
[C---:B------:R-:W-:Y:S01]  /*1110*/  IMAD.SHL.U32 R3, R33.reuse, 0x2, RZ ;  /* 0x0000000221037824 */ /* 0x040fe200078e00ff */
[C---:B------:R-:W-:Y:S01]  /*1120*/  ISETP.GT.U32.AND P4, PT, R20.reuse, R10, PT ;  /* 0x0000000a1400720c */ /* 0x040fe20003f84070 */
[----:B------:R-:W-:Y:S01]  /*1130*/  IMAD.MOV.U32 R8, RZ, RZ, R4 ;  /* 0x000000ffff087224 */ /* 0x000fe200078e0004 */
[----:B------:R-:W-:Y:S01]  /*1140*/  ISETP.GT.U32.AND P3, PT, R20, R11, PT ;  /* 0x0000000b1400720c */ /* 0x000fe20003f64070 */
[--C-:B------:R-:W-:Y:S01]  /*1150*/  @!P2 IMAD.IADD R12, R12, 0x1, -R20.reuse ;  /* 0x000000010c0ca824 */ /* 0x100fe200078e0a14 */
[C---:B------:R-:W-:Y:S01]  /*1160*/  LOP3.LUT R4, R33.reuse, 0x7, RZ, 0xc0, !PT ;  /* 0x0000000721047812 */ /* 0x040fe200078ec0ff */
[----:B------:R-:W-:Y:S01]  /*1170*/  IMAD.SHL.U32 R5, R33, 0x8, RZ ;  /* 0x0000000821057824 */ /* 0x000fe200078e00ff */
[----:B------:R-:W-:Y:S01]  /*1180*/  LOP3.LUT R2, R3, 0x10, RZ, 0xc0, !PT ;  /* 0x0000001003027812 */ /* 0x000fe200078ec0ff */
[----:B------:R-:W-:Y:S01]  /*1190*/  @!P5 IMAD.IADD R13, R13, 0x1, -R20 ;  /* 0x000000010d0dd824 */ /* 0x000fe200078e0a14 */
[----:B------:R-:W-:Y:S01]  /*11a0*/  ISETP.GT.U32.AND P2, PT, R20, R12, PT ;  /* 0x0000000c1400720c */ /* 0x000fe20003f44070 */
[----:B------:R-:W-:Y:S01]  /*11b0*/  @!P6 IMAD.MOV R8, RZ, RZ, -R8 ;  /* 0x000000ffff08e224 */ /* 0x000fe200078e0a08 */
[----:B------:R-:W-:Y:S01]  /*11c0*/  LOP3.LUT R17, R5, 0x30, RZ, 0xc0, !PT ;  /* 0x0000003005117812 */ /* 0x000fe200078ec0ff */
[----:B------:R-:W-:Y:S01]  /*11d0*/  IMAD R5, R4, 0x210, RZ ;  /* 0x0000021004057824 */ /* 0x000fe200078e02ff */
[----:B------:R-:W-:Y:S01]  /*11e0*/  ISETP.GT.U32.AND P5, PT, R20, R13, PT ;  /* 0x0000000d1400720c */ /* 0x000fe20003fa4070 */
[----:B------:R-:W-:Y:S01]  /*11f0*/  IMAD.SHL.U32 R21, R33, 0x100, RZ ;  /* 0x0000010021157824 */ /* 0x000fe200078e00ff */
[----:B------:R-:W-:Y:S01]  /*1200*/  LOP3.LUT R16, R2, 0x60, R33, 0xf8, !PT ;  /* 0x0000006002107812 */ /* 0x000fe200078ef821 */
[--C-:B------:R-:W-:Y:S01]  /*1210*/  @!P1 IMAD.IADD R9, R9, 0x1, -R20.reuse ;  /* 0x0000000109099824 */ /* 0x100fe200078e0a14 */
[----:B------:R-:W-:Y:S01]  /*1220*/  ISETP.GE.AND P6, PT, R24, RZ, PT ;  /* 0x000000ff1800720c */ /* 0x000fe20003fc6270 */
[--C-:B------:R-:W-:Y:S01]  /*1230*/  @!P4 IMAD.IADD R10, R10, 0x1, -R20.reuse ;  /* 0x000000010a0ac824 */ /* 0x100fe200078e0a14 */
[----:B------:R-:W-:Y:S01]  /*1240*/  SGXT R2, R18, 0x1 ;  /* 0x000000011202781a */ /* 0x000fe20000000200 */
[--C-:B------:R-:W-:Y:S01]  /*1250*/  @!P3 IMAD.IADD R11, R11, 0x1, -R20.reuse ;  /* 0x000000010b0bb824 */ /* 0x100fe200078e0a14 */
[----:B------:R-:W-:Y:S01]  /*1260*/  ISETP.GE.AND P1, PT, R25, RZ, PT ;  /* 0x000000ff1900720c */ /* 0x000fe20003f26270 */
[----:B------:R-:W-:Y:S01]  /*1270*/  IMAD R18, R4, 0x40, R17 ;  /* 0x0000004004127824 */ /* 0x000fe200078e0211 */
[----:B------:R-:W-:Y:S01]  /*1280*/  ISETP.GE.AND P4, PT, R26, RZ, PT ;  /* 0x000000ff1a00720c */ /* 0x000fe20003f86270 */
[--C-:B------:R-:W-:Y:S01]  /*1290*/  @!P2 IMAD.IADD R12, R12, 0x1, -R20.reuse ;  /* 0x000000010c0ca824 */ /* 0x100fe200078e0a14 */
[----:B------:R-:W-:Y:S01]  /*12a0*/  ISETP.GE.AND P3, PT, R27, RZ, PT ;  /* 0x000000ff1b00720c */ /* 0x000fe20003f66270 */
[----:B------:R-:W-:Y:S01]  /*12b0*/  @!P5 IMAD.IADD R13, R13, 0x1, -R20 ;  /* 0x000000010d0dd824 */ /* 0x000fe200078e0a14 */
[----:B------:R-:W-:Y:S01]  /*12c0*/  LOP3.LUT R5, R5, R16, RZ, 0x3c, !PT ;  /* 0x0000001005057212 */ /* 0x000fe200078e3cff */
[----:B------:R-:W-:Y:S01]  /*12d0*/  STL [R1+0xa8], R21 ;  /* 0x0000a81501007387 */ /* 0x000fe20000100800 */
[----:B------:R-:W-:Y:S01]  /*12e0*/  LOP3.LUT R2, R2, 0x90, RZ, 0xc0, !PT ;  /* 0x0000009002027812 */ /* 0x000fe200078ec0ff */
[----:B------:R-:W-:Y:S01]  /*12f0*/  @!P6 IMAD.MOV R7, RZ, RZ, -R7 ;  /* 0x000000ffff07e224 */ /* 0x000fe200078e0a07 */
[----:B------:R-:W-:Y:S01]  /*1300*/  LOP3.LUT R4, R21, 0x1000, RZ, 0xc0, !PT ;  /* 0x0000100015047812 */ /* 0x000fe200078ec0ff */
[----:B------:R-:W-:Y:S01]  /*1310*/  @!P0 IMAD.MOV R13, RZ, RZ, -R13 ;  /* 0x000000ffff0d8224 */ /* 0x000fe200078e0a0d */
[----:B------:R-:W-:Y:S01]  /*1320*/  ISETP.GE.AND P2, PT, R28, RZ, PT ;  /* 0x000000ff1c00720c */ /* 0x000fe20003f46270 */
[----:B------:R-:W-:Y:S01]  /*1330*/  @!P1 IMAD.MOV R9, RZ, RZ, -R9 ;  /* 0x000000ffff099224 */ /* 0x000fe200078e0a09 */
[----:B------:R-:W-:Y:S01]  /*1340*/  LOP3.LUT R182, R2, 0x7e, R3, 0x78, !PT ;  /* 0x0000007e02b67812 */ /* 0x000fe200078e7803 */
[----:B------:R-:W-:Y:S01]  /*1350*/  IMAD.IADD R2, R4, 0x1, R5 ;  /* 0x0000000104027824 */ /* 0x000fe200078e0205 */
[----:B------:R-:W-:Y:S01]  /*1360*/  ISETP.NE.AND P5, PT, RZ, c[0x0][0x17c], PT ;  /* 0x00005f00ff007a0c */ /* 0x000fe20003fa5270 */
[----:B------:R-:W-:Y:S01]  /*1370*/  @!P4 IMAD.MOV R10, RZ, RZ, -R10 ;  /* 0x000000ffff0ac224 */ /* 0x000fe200078e0a0a */
[----:B------:R-:W-:Y:S01]  /*1380*/  LOP3.LUT R5, RZ, c[0x0][0x17c], RZ, 0x33, !PT ;  /* 0x00005f00ff057a12 */ /* 0x000fe200078e33ff */
[----:B------:R-:W-:Y:S01]  /*1390*/  @!P3 IMAD.MOV R11, RZ, RZ, -R11 ;  /* 0x000000ffff0bb224 */ /* 0x000fe200078e0a0b */
[----:B------:R-:W-:Y:S01]  /*13a0*/  SHF.R.S32.HI R6, RZ, 0x5, R6 ;  /* 0x00000005ff067819 */ /* 0x000fe20000011406 */
[----:B------:R-:W-:Y:S01]  /*13b0*/  IMAD R14, R14, c[0x0][0x184], RZ ;  /* 0x000061000e0e7a24 */ /* 0x000fe200078e02ff */
[----:B------:R-:W-:Y:S01]  /*13c0*/  SEL R4, R5, R0, !P5 ;  /* 0x0000000005047207 */ /* 0x000fe20006800000 */
[----:B------:R-:W-:Y:S01]  /*13d0*/  IMAD R17, R159, 0x1e, RZ ;  /* 0x0000001e9f117824 */ /* 0x000fe200078e02ff */
[C---:B------:R-:W-:Y:S01]  /*13e0*/  SEL R7, R5.reuse, R7, !P5 ;  /* 0x0000000705077207 */ /* 0x040fe20006800000 */
[----:B------:R-:W-:Y:S01]  /*13f0*/  @!P2 IMAD.MOV R12, RZ, RZ, -R12 ;  /* 0x000000ffff0ca224 */ /* 0x000fe200078e0a0c */
[C---:B------:R-:W-:Y:S01]  /*1400*/  SEL R8, R5.reuse, R8, !P5 ;  /* 0x0000000805087207 */ /* 0x040fe20006800000 */
[----:B------:R-:W-:Y:S01]  /*1410*/  IMAD R4, R4, c[0x0][0x190], RZ ;  /* 0x0000640004047a24 */ /* 0x000fe200078e02ff */
[----:B------:R-:W-:Y:S01]  /*1420*/  SEL R9, R5, R9, !P5 ;  /* 0x0000000905097207 */ /* 0x000fe20006800000 */
[----:B------:R-:W-:Y:S01]  /*1430*/  IMAD R248, R7, c[0x0][0x190], RZ ;  /* 0x0000640007f87a24 */ /* 0x000fe200078e02ff */
[C---:B------:R-:W-:Y:S01]  /*1440*/  SEL R10, R5.reuse, R10, !P5 ;  /* 0x0000000a050a7207 */ /* 0x040fe20006800000 */
[----:B------:R-:W-:Y:S01]  /*1450*/  IMAD R8, R8, c[0x0][0x190], RZ ;  /* 0x0000640008087a24 */ /* 0x000fe200078e02ff */
[C---:B------:R-:W-:Y:S01]  /*1460*/  SEL R11, R5.reuse, R11, !P5 ;  /* 0x0000000b050b7207 */ /* 0x040fe20006800000 */
[----:B------:R0:W-:Y:S01]  /*1470*/  STL [R1+0x90], R6 ;  /* 0x0000900601007387 */ /* 0x0001e20000100800 */
[C---:B------:R-:W-:Y:S01]  /*1480*/  SEL R12, R5.reuse, R12, !P5 ;  /* 0x0000000c050c7207 */ /* 0x040fe20006800000 */
[----:B------:R-:W-:Y:S01]  /*1490*/  IMAD R10, R10, c[0x0][0x190], RZ ;  /* 0x000064000a0a7a24 */ /* 0x000fe200078e02ff */
[----:B------:R-:W-:Y:S01]  /*14a0*/  SEL R5, R5, R13, !P5 ;  /* 0x0000000d05057207 */ /* 0x000fe20006800000 */
[----:B------:R-:W-:Y:S01]  /*14b0*/  IMAD R11, R11, c[0x0][0x190], RZ ;  /* 0x000064000b0b7a24 */ /* 0x000fe200078e02ff */
[----:B------:R-:W-:Y:S01]  /*14c0*/  LEA R7, P6, R4, c[0x0][0x168], 0x1 ;  /* 0x00005a0004077a11 */ /* 0x000fe200078c08ff */
[----:B------:R-:W-:Y:S01]  /*14d0*/  IMAD R9, R9, c[0x0][0x190], RZ ;  /* 0x0000640009097a24 */ /* 0x000fe200078e02ff */
[----:B------:R-:W-:Y:S01]  /*14e0*/  LEA R179, P2, R10, c[0x0][0x168], 0x1 ;  /* 0x00005a000ab37a11 */ /* 0x000fe200078408ff */
[----:B------:R-:W-:Y:S01]  /*14f0*/  IMAD R172, R5, c[0x0][0x190], RZ ;  /* 0x0000640005ac7a24 */ /* 0x000fe200078e02ff */
[----:B------:R-:W-:Y:S01]  /*1500*/  LEA R5, P5, R8, c[0x0][0x168], 0x1 ;  /* 0x00005a0008057a11 */ /* 0x000fe200078a08ff */
[----:B------:R1:W-:Y:S01]  /*1510*/  STL [R1+0x98], R7 ;  /* 0x0000980701007387 */ /* 0x0003e20000100800 */
[----:B0-----:R-:W-:Y:S01]  /*1520*/  IMAD R6, R15, c[0x0][0x184], RZ ;  /* 0x000061000f067a24 */ /* 0x001fe200078e02ff */
[----:B------:R-:W-:Y:S01]  /*1530*/  LEA R177, P1, R11, c[0x0][0x168], 0x1 ;  /* 0x00005a000bb17a11 */ /* 0x000fe200078208ff */
[----:B------:R-:W-:Y:S01]  /*1540*/  IMAD R12, R12, c[0x0][0x190], RZ ;  /* 0x000064000c0c7a24 */ /* 0x000fe200078e02ff */
[----:B------:R0:W-:Y:S01]  /*1550*/  STL [R1], R5 ;  /* 0x0000000501007387 */ /* 0x0001e20000100800 */
[----:B------:R-:W-:Y:S01]  /*1560*/  IMAD R13, R19, c[0x0][0x188], RZ ;  /* 0x00006200130d7a24 */ /* 0x000fe200078e02ff */
[----:B------:R-:W-:Y:S01]  /*1570*/  LEA R245, P3, R9, c[0x0][0x168], 0x1 ;  /* 0x00005a0009f57a11 */ /* 0x000fe200078608ff */
[C---:B------:R-:W-:Y:S01]  /*1580*/  IMAD R19, R159.reuse, 0x1d, RZ ;  /* 0x0000001d9f137824 */ /* 0x040fe200078e02ff */
[----:B------:R-:W-:Y:S01]  /*1590*/  LEA.HI.X.SX32 R178, R10, c[0x0][0x16c], 0x1, P2 ;  /* 0x00005b000ab27a11 */ /* 0x000fe200010f0eff */
[C---:B------:R-:W-:Y:S01]  /*15a0*/  IMAD R21, R159.reuse, 0x1c, RZ ;  /* 0x0000001c9f157824 */ /* 0x040fe200078e02ff */
[----:B-1----:R-:W-:Y:S01]  /*15b0*/  LEA.HI.X.SX32 R7, R4, c[0x0][0x16c], 0x1, P6 ;  /* 0x00005b0004077a11 */ /* 0x002fe200030f0eff */
[----:B------:R-:W-:Y:S01]  /*15c0*/  IMAD R23, R159, 0x1b, RZ ;  /* 0x0000001b9f177824 */ /* 0x000fe200078e02ff */
[----:B------:R-:W-:Y:S01]  /*15d0*/  LEA.HI.X.SX32 R176, R11, c[0x0][0x16c], 0x1, P1 ;  /* 0x00005b000bb07a11 */ /* 0x000fe200008f0eff */
[----:B------:R-:W-:Y:S01]  /*15e0*/  IMAD R25, R159, 0x1a, RZ ;  /* 0x0000001a9f197824 */ /* 0x000fe200078e02ff */
[----:B------:R-:W-:Y:S01]  /*15f0*/  LEA R175, P0, R12, c[0x0][0x168], 0x1 ;  /* 0x00005a000caf7a11 */ /* 0x000fe200078008ff */
[----:B0-----:R-:W-:Y:S01]  /*1600*/  IMAD.WIDE R4, R14, 0x2, RZ ;  /* 0x000000020e047825 */ /* 0x001fe200078e02ff */
[----:B------:R0:W-:Y:S01]  /*1610*/  STL [R1+0x94], R7 ;  /* 0x0000940701007387 */ /* 0x0001e20000100800 */
[----:B------:R-:W-:-:S02]  /*1620*/  LEA.HI.X.SX32 R252, R8, c[0x0][0x16c], 0x1, P5 ;  /* 0x00005b0008fc7a11 */ /* 0x000fc400028f0eff */
[----:B------:R-:W-:Y:S01]  /*1630*/  LEA.HI.X.SX32 R181, R9, c[0x0][0x16c], 0x1, P3 ;  /* 0x00005b0009b57a11 */ /* 0x000fe200018f0eff */
[----:B------:R-:W-:Y:S01]  /*1640*/  IMAD R33, R159, 0x18, RZ ;  /* 0x000000189f217824 */ /* 0x000fe200078e02ff */
[----:B------:R-:W-:Y:S01]  /*1650*/  LEA.HI.X.SX32 R174, R12, c[0x0][0x16c], 0x1, P0 ;  /* 0x00005b000cae7a11 */ /* 0x000fe200000f0eff */
[C---:B------:R-:W-:Y:S01]  /*1660*/  IMAD.WIDE R10, R13.reuse, 0x2, R4 ;  /* 0x000000020d0a7825 */ /* 0x040fe200078e0204 */
[----:B------:R-:W-:Y:S02]  /*1670*/  LOP3.LUT R3, R18, 0x30, R3, 0x78, !PT ;  /* 0x0000003012037812 */ /* 0x000fe400078e7803 */
[----:B------:R-:W-:Y:S01]  /*1680*/  LEA R249, P4, R248, c[0x0][0x168], 0x1 ;  /* 0x00005a00f8f97a11 */ /* 0x000fe200078808ff */
[----:B0-----:R-:W-:Y:S01]  /*1690*/  IMAD.WIDE R6, R6, 0x2, RZ ;  /* 0x0000000206067825 */ /* 0x001fe200078e02ff */
[----:B------:R0:W-:Y:S01]  /*16a0*/  STL.64 [R1+0x88], R10 ;  /* 0x0000880a01007387 */ /* 0x0001e20000100a00 */
[----:B------:R-:W-:Y:S02]  /*16b0*/  LEA R173, P6, R172, c[0x0][0x168], 0x1 ;  /* 0x00005a00acad7a11 */ /* 0x000fe400078c08ff */
[----:B------:R-:W-:Y:S01]  /*16c0*/  IMAD.SHL.U32 R0, R32, 0x2, RZ ;  /* 0x0000000220007824 */ /* 0x000fe200078e00ff */
[----:B------:R-:W-:Y:S01]  /*16d0*/  LEA.HI.X.SX32 R248, R248, c[0x0][0x16c], 0x1, P4 ;  /* 0x00005b00f8f87a11 */ /* 0x000fe200020f0eff */
[----:B------:R-:W-:Y:S01]  /*16e0*/  IMAD.WIDE R8, R13, 0x2, R6 ;  /* 0x000000020d087825 */ /* 0x000fe200078e0206 */
[----:B------:R-:W-:-:S02]  /*16f0*/  LEA.HI.X.SX32 R172, R172, c[0x0][0x16c], 0x1, P6 ;  /* 0x00005b00acac7a11 */ /* 0x000fc400030f0eff */
[C---:B------:R-:W-:Y:S01]  /*1700*/  LOP3.LUT R18, R0.reuse, 0x10, RZ, 0x3c, !PT ;  /* 0x0000001000127812 */ /* 0x040fe200078e3cff */
[C---:B------:R-:W-:Y:S01]  /*1710*/  IMAD.WIDE R12, R17.reuse, 0x2, R4 ;  /* 0x00000002110c7825 */ /* 0x040fe200078e0204 */
[----:B------:R1:W-:Y:S01]  /*1720*/  STL.64 [R1+0x80], R8 ;  /* 0x0000800801007387 */ /* 0x0003e20000100a00 */
[C---:B------:R-:W-:Y:S02]  /*1730*/  LOP3.LUT R16, R0.reuse, 0x30, RZ, 0x3c, !PT ;  /* 0x0000003000107812 */ /* 0x040fe400078e3cff */
[--C-:B0-----:R-:W-:Y:S01]  /*1740*/  IMAD.WIDE R10, R17, 0x2, R6.reuse ;  /* 0x00000002110a7825 */ /* 0x101fe200078e0206 */
[----:B------:R0:W-:Y:S01]  /*1750*/  STL.64 [R1+0x78], R12 ;  /* 0x0000780c01007387 */ /* 0x0001e20000100a00 */
[C---:B------:R-:W-:Y:S02]  /*1760*/  LOP3.LUT R18, R0.reuse, 0x40, RZ, 0x3c, !PT ;  /* 0x0000004000127812 */ /* 0x040fe400078e3cff */
[C---:B------:R-:W-:Y:S01]  /*1770*/  LOP3.LUT R16, R0.reuse, 0x60, RZ, 0x3c, !PT ;  /* 0x0000006000107812 */ /* 0x040fe200078e3cff */
[----:B------:R2:W-:Y:S01]  /*1780*/  STL.64 [R1+0x70], R10 ;  /* 0x0000700a01007387 */ /* 0x0005e20000100a00 */
[----:B------:R-:W-:Y:S01]  /*1790*/  IMAD.SHL.U32 R27, R159, 0x8, RZ ;  /* 0x000000089f1b7824 */ /* 0x000fe200078e00ff */
[----:B------:R-:W-:Y:S01]  /*17a0*/  LOP3.LUT R18, R0, 0x70, RZ, 0x3c, !PT ;  /* 0x0000007000127812 */ /* 0x000fe200078e3cff */
[----:B------:R-:W-:Y:S01]  /*17b0*/  IMAD.WIDE R14, R41, 0x2, R6 ;  /* 0x00000002290e7825 */ /* 0x000fe200078e0206 */
[----:B------:R-:W-:-:S02]  /*17c0*/  LOP3.LUT R16, R182, 0x20, RZ, 0x3c, !PT ;  /* 0x00000020b6107812 */ /* 0x000fc400078e3cff */
[C---:B------:R-:W-:Y:S01]  /*17d0*/  LOP3.LUT R20, R0.reuse, 0x20, RZ, 0x3c, !PT ;  /* 0x0000002000147812 */ /* 0x040fe200078e3cff */
[----:B-1----:R-:W-:Y:S01]  /*17e0*/  IMAD.WIDE R8, R19, 0x2, R4 ;  /* 0x0000000213087825 */ /* 0x002fe200078e0204 */
[----:B------:R-:W-:-:S03]  /*17f0*/  LOP3.LUT R20, R0, 0x50, RZ, 0x3c, !PT ;  /* 0x0000005000147812 */ /* 0x000fc600078e3cff */
[----:B0-----:R-:W-:Y:S01]  /*1800*/  IMAD.WIDE R12, R19, 0x2, R6 ;  /* 0x00000002130c7825 */ /* 0x001fe200078e0206 */
[----:B------:R0:W-:Y:S03]  /*1810*/  STL.64 [R1+0x68], R8 ;  /* 0x0000680801007387 */ /* 0x0001e60000100a00 */
[--C-:B--2---:R-:W-:Y:S01]  /*1820*/  IMAD.WIDE R10, R21, 0x2, R4.reuse ;  /* 0x00000002150a7825 */ /* 0x104fe200078e0204 */
[----:B------:R1:W-:Y:S03]  /*1830*/  STL.64 [R1+0x60], R12 ;  /* 0x0000600c01007387 */ /* 0x0003e60000100a00 */
[C---:B------:R-:W-:Y:S01]  /*1840*/  IMAD.WIDE R16, R45.reuse, 0x2, R4 ;  /* 0x000000022d107825 */ /* 0x040fe200078e0204 */
[----:B------:R2:W-:Y:S03]  /*1850*/  STL.64 [R1+0x58], R10 ;  /* 0x0000580a01007387 */ /* 0x0005e60000100a00 */
[----:B------:R-:W-:-:S04]  /*1860*/  IMAD.WIDE R18, R45, 0x2, R6 ;  /* 0x000000022d127825 */ /* 0x000fc800078e0206 */
[----:B0-----:R-:W-:-:S04]  /*1870*/  IMAD.WIDE R8, R21, 0x2, R6 ;  /* 0x0000000215087825 */ /* 0x001fc800078e0206 */
[C---:B-1----:R-:W-:Y:S01]  /*1880*/  IMAD.WIDE R12, R23.reuse, 0x2, R4 ;  /* 0x00000002170c7825 */ /* 0x042fe200078e0204 */
[----:B------:R0:W-:Y:S03]  /*1890*/  STL.64 [R1+0x50], R8 ;  /* 0x0000500801007387 */ /* 0x0001e60000100a00 */
[----:B--2---:R-:W-:Y:S01]  /*18a0*/  IMAD.WIDE R10, R23, 0x2, R6 ;  /* 0x00000002170a7825 */ /* 0x004fe200078e0206 */
[----:B------:R1:W-:Y:S03]  /*18b0*/  STL.64 [R1+0x48], R12 ;  /* 0x0000480c01007387 */ /* 0x0003e60000100a00 */
[--C-:B------:R-:W-:Y:S01]  /*18c0*/  IMAD.WIDE R246, R243, 0x2, R4.reuse ;  /* 0x00000002f3f67825 */ /* 0x100fe200078e0204 */
[----:B------:R2:W-:Y:S03]  /*18d0*/  STL.64 [R1+0x40], R10 ;  /* 0x0000400a01007387 */ /* 0x0005e60000100a00 */
[----:B------:R-:W-:-:S04]  /*18e0*/  IMAD.WIDE R238, R235, 0x2, R4 ;  /* 0x00000002ebee7825 */ /* 0x000fc800078e0204 */
[----:B0-----:R-:W-:-:S04]  /*18f0*/  IMAD.WIDE R8, R25, 0x2, R4 ;  /* 0x0000000219087825 */ /* 0x001fc800078e0204 */
[----:B-1----:R-:W-:Y:S01]  /*1900*/  IMAD.WIDE R12, R25, 0x2, R6 ;  /* 0x00000002190c7825 */ /* 0x002fe200078e0206 */
[----:B------:R0:W-:Y:S03]  /*1910*/  STL.64 [R1+0x38], R8 ;  /* 0x0000380801007387 */ /* 0x0001e60000100a00 */
[--C-:B--2---:R-:W-:Y:S01]  /*1920*/  IMAD.WIDE R10, R29, 0x2, R4.reuse ;  /* 0x000000021d0a7825 */ /* 0x104fe200078e0204 */
[----:B------:R1:W-:Y:S03]  /*1930*/  STL.64 [R1+0x30], R12 ;  /* 0x0000300c01007387 */ /* 0x0003e60000100a00 */
[--C-:B------:R-:W-:Y:S01]  /*1940*/  IMAD.WIDE R230, R227, 0x2, R4.reuse ;  /* 0x00000002e3e67825 */ /* 0x100fe200078e0204 */
        /* <DEDUP_REMOVED lines=13> */
[----:B--2---:R-:W-:-:S04]  /*1a20*/  IMAD.WIDE R10, R37, 0x2, R6 ;  /* 0x00000002250a7825 */ /* 0x004fc800078e0206 */
[----:B------:R-:W-:-:S04]  /*1a30*/  IMAD.WIDE R198, R197, 0x2, R4 ;  /* 0x00000002c5c67825 */ /* 0x000fc800078e0204 */
[----:B------:R-:W-:-:S04]  /*1a40*/  IMAD.WIDE R194, R193, 0x2, R4 ;  /* 0x00000002c1c27825 */ /* 0x000fc800078e0204 */
[----:B0-----:R-:W-:-:S04]  /*1a50*/  IMAD.WIDE R8, R37, 0x2, R4 ;  /* 0x0000000225087825 */ /* 0x001fc800078e0204 */
[----:B------:R-:W-:-:S04]  /*1a60*/  IMAD.WIDE R190, R189, 0x2, R4 ;  /* 0x00000002bdbe7825 */ /* 0x000fc800078e0204 */
        /* <DEDUP_REMOVED lines=30> */
[----:B------:R-:W-:Y:S02]  /*1c50*/  IMAD.MOV.U32 R164, RZ, RZ, c[0x0][0x160] ;  /* 0x00005800ffa47624 */ /* 0x000fe400078e00ff */
[----:B------:R-:W-:Y:S02]  /*1c60*/  IMAD.MOV.U32 R165, RZ, RZ, c[0x0][0x164] ;  /* 0x00005900ffa57624 */ /* 0x000fe400078e00ff */
.L_x_3:
[----:B------:R0:W-:Y:S04]  /*1c70*/  STL.64 [R1+0xc8], R88 ;  /* 0x0000c85801007387 */ /* 0x0001e80000100a00 */
[----:B0-----:R-:W2:Y:S04]  /*1c80*/  LDL.64 R88, [R1+0x10] ;  /* 0x0000100001587983 */ /* 0x001ea80000100a00 */
[----:B------:R0:W-:Y:S04]  /*1c90*/  STL.64 [R1+0xc0], R90 ;  /* 0x0000c05a01007387 */ /* 0x0001e80000100a00 */
[----:B0-----:R-:W3:Y:S04]  /*1ca0*/  LDL.64 R90, [R1+0x20] ;  /* 0x00002000015a7983 */ /* 0x001ee80000100a00 */
[----:B------:R0:W-:Y:S04]  /*1cb0*/  STL.64 [R1+0xb8], R56 ;  /* 0x0000b83801007387 */ /* 0x0001e80000100a00 */
[----:B0-----:R-:W4:Y:S04]  /*1cc0*/  LDL.64 R56, [R1+0x18] ;  /* 0x0000180001387983 */ /* 0x001f280000100a00 */
[----:B------:R0:W-:Y:S04]  /*1cd0*/  STL.64 [R1+0xb0], R58 ;  /* 0x0000b03a01007387 */ /* 0x0001e80000100a00 */
[----:B0-----:R-:W5:Y:S01]  /*1ce0*/  LDL.64 R58, [R1+0x8] ;  /* 0x00000800013a7983 */ /* 0x001f620000100a00 */
[----:B------:R-:W-:-:S02]  /*1cf0*/  ISETP.GT.AND P2, PT, R183, RZ, PT ;  /* 0x000000ffb700720c */ /* 0x000fc40003f44270 */
[-C--:B------:R-:W-:Y:S02]  /*1d00*/  IADD3 R50, P0, R4, R164.reuse, RZ ;  /* 0x000000a404327210 */ /* 0x080fe40007f1e0ff */
[----:B------:R-:W-:Y:S02]  /*1d10*/  IADD3 R52, P1, R6, R164, RZ ;  /* 0x000000a406347210 */ /* 0x000fe40007f3e0ff */
[----:B------:R-:W-:Y:S01]  /*1d20*/  PRMT R49, RZ, 0x7610, R49 ;  /* 0x00007610ff317816 */ /* 0x000fe20000000031 */
[--C-:B------:R-:W-:Y:S01]  /*1d30*/  IMAD.X R51, R5, 0x1, R165.reuse, P0 ;  /* 0x0000000105337824 */ /* 0x100fe200000e06a5 */
[----:B------:R-:W-:Y:S01]  /*1d40*/  PRMT R180, RZ, 0x7610, R180 ;  /* 0x00007610ffb47816 */ /* 0x000fe200000000b4 */
[----:B------:R-:W-:Y:S01]  /*1d50*/  IMAD.X R53, R7, 0x1, R165, P1 ;  /* 0x0000000107357824 */ /* 0x000fe200008e06a5 */
[----:B------:R-:W-:-:S03]  /*1d60*/  ISETP.GT.AND P3, PT, R183, 0x1, PT ;  /* 0x00000001b700780c */ /* 0x000fc60003f64270 */
[----:B------:R0:W2:Y:S01]  /*1d70*/  @P2 LDG.E.U16 R49, [R50.64] ;  /* 0x0000000432312981 */ /* 0x0000a2000c1e1500 */
[----:B------:R-:W-:-:S03]  /*1d80*/  PRMT R162, RZ, 0x7610, R162 ;  /* 0x00007610ffa27816 */ /* 0x000fc600000000a2 */
[----:B------:R1:W2:Y:S01]  /*1d90*/  @P2 LDG.E.U16 R180, [R52.64] ;  /* 0x0000000434b42981 */ /* 0x0002a2000c1e1500 */
[-C--:B0-----:R-:W-:Y:S02]  /*1da0*/  IADD3 R50, P0, R156, R164.reuse, RZ ;  /* 0x000000a49c327210 */ /* 0x081fe40007f1e0ff */
[----:B-1----:R-:W-:-:S03]  /*1db0*/  IADD3 R52, P1, R158, R164, RZ ;  /* 0x000000a49e347210 */ /* 0x002fc60007f3e0ff */
[----:B------:R-:W-:Y:S01]  /*1dc0*/  IMAD.X R51, R157, 0x1, R165, P0 ;  /* 0x000000019d337824 */ /* 0x000fe200000e06a5 */
[----:B------:R-:W-:Y:S02]  /*1dd0*/  PRMT R163, RZ, 0x7610, R163 ;  /* 0x00007610ffa37816 */ /* 0x000fe400000000a3 */
[----:B------:R-:W-:Y:S01]  /*1de0*/  ISETP.GT.AND P2, PT, R183, 0x2, PT ;  /* 0x00000002b700780c */ /* 0x000fe20003f44270 */
[----:B------:R-:W-:Y:S01]  /*1df0*/  IMAD.X R53, R159, 0x1, R165, P1 ;  /* 0x000000019f357824 */ /* 0x000fe200008e06a5 */
        /* <DEDUP_REMOVED lines=59> */
[--C-:B------:R-:W-:Y:S01]  /*21b0*/  IMAD.X R51, R25, 0x1, R165.reuse, P0 ;  /* 0x0000000119337824 */ /* 0x100fe200000e06a5 */
[----:B------:R-:W-:Y:S02]  /*21c0*/  PRMT R48, RZ, 0x7610, R48 ;  /* 0x00007610ff307816 */ /* 0x000fe40000000030 */
[----:B------:R-:W-:Y:S01]  /*21d0*/  ISETP.GT.AND P3, PT, R183, 0x9, PT ;  /* 0x00000009b700780c */ /* 0x000fe20003f64270 */
[----:B------:R-:W-:Y:S01]  /*21e0*/  IMAD.X R53, R27, 0x1, R165, P1 ;  /* 0x000000011b357824 */ /* 0x000fe200008e06a5 */
[----:B------:R0:W2:Y:S01]  /*21f0*/  @P2 LDG.E.U16 R206, [R50.64] ;  /* 0x0000000432ce2981 */ /* 0x0000a2000c1e1500 */
[----:B------:R-:W-:-:S03]  /*2200*/  PRMT R160, RZ, 0x7610, R160 ;  /* 0x00007610ffa07816 */ /* 0x000fc600000000a0 */
[----:B------:R1:W3:Y:S01]  /*2210*/  @P2 LDG.E.U16 R48, [R52.64] ;  /* 0x0000000434302981 */ /* 0x0002e2000c1e1500 */
[-C--:B0-----:R-:W-:Y:S02]  /*2220*/  IADD3 R50, P0, R20, R164.reuse, RZ ;  /* 0x000000a414327210 */ /* 0x081fe40007f1e0ff */
[----:B-1----:R-:W-:-:S03]  /*2230*/  IADD3 R52, P1, R22, R164, RZ ;  /* 0x000000a416347210 */ /* 0x002fc60007f3e0ff */
[----:B------:R-:W-:Y:S01]  /*2240*/  IMAD.X R51, R21, 0x1, R165, P0 ;  /* 0x0000000115337824 */ /* 0x000fe200000e06a5 */
[----:B------:R-:W-:Y:S02]  /*2250*/  PRMT R161, RZ, 0x7610, R161 ;  /* 0x00007610ffa17816 */ /* 0x000fe400000000a1 */
[----:B------:R-:W-:Y:S01]  /*2260*/  ISETP.GT.AND P2, PT, R183, 0xa, PT ;  /* 0x0000000ab700780c */ /* 0x000fe20003f44270 */
[----:B------:R-:W-:Y:S01]  /*2270*/  IMAD.X R53, R23, 0x1, R165, P1 ;  /* 0x0000000117357824 */ /* 0x000fe200008e06a5 */
[----:B------:R0:W3:Y:S01]  /*2280*/  @P3 LDG.E.U16 R160, [R50.64] ;  /* 0x0000000432a03981 */ /* 0x0000e2000c1e1500 */
        /* <DEDUP_REMOVED lines=45> */
[----:B------:R-:W-:-:S03]  /*2560*/  IADD3 R60, P1, R192, R164, RZ ;  /* 0x000000a4c03c7210 */ /* 0x000fc60007f3e0ff */
[----:B------:R1:W3:Y:S01]  /*2570*/  @P2 LDG.E.U16 R63, [R52.64] ;  /* 0x00000004343f2981 */ /* 0x0002e2000c1e1500 */
[----:B0-----:R-:W-:Y:S02]  /*2580*/  IADD3 R50, P0, R194, R164, RZ ;  /* 0x000000a4c2327210 */ /* 0x001fe40007f1e0ff */
[----:B-1----:R-:W-:-:S03]  /*2590*/  PRMT R52, RZ, 0x7610, R52 ;  /* 0x00007610ff347816 */ /* 0x002fc60000000034 */
[----:B------:R-:W-:Y:S01]  /*25a0*/  IMAD.X R51, R195, 0x1, R165, P0 ;  /* 0x00000001c3337824 */ /* 0x000fe200000e06a5 */
[----:B------:R-:W-:Y:S01]  /*25b0*/  PRMT R53, RZ, 0x7610, R53 ;  /* 0x00007610ff357816 */ /* 0x000fe20000000035 */
[----:B------:R-:W-:Y:S01]  /*25c0*/  IMAD.X R61, R193, 0x1, R165, P1 ;  /* 0x00000001c13d7824 */ /* 0x000fe200008e06a5 */
[----:B------:R-:W-:Y:S02]  /*25d0*/  ISETP.GT.AND P2, PT, R183, 0x10, PT ;  /* 0x00000010b700780c */ /* 0x000fe40003f44270 */
        /* <DEDUP_REMOVED lines=57> */
[----:B0-----:R-:W-:Y:S01]  /*2970*/  IADD3 R50, P0, R246, R164, RZ ;  /* 0x000000a4f6327210 */ /* 0x001fe20007f1e0ff */
[----:B------:R-:W-:Y:S01]  /*2980*/  IMAD.X R167, R243, 0x1, R165, P1 ;  /* 0x00000001f3a77824 */ /* 0x000fe200008e06a5 */
[----:B-1----:R-:W-:-:S03]  /*2990*/  PRMT R61, RZ, 0x7610, R61 ;  /* 0x00007610ff3d7816 */ /* 0x002fc6000000003d */
[----:B------:R-:W-:Y:S01]  /*29a0*/  IMAD.X R51, R247, 0x1, R165, P0 ;  /* 0x00000001f7337824 */ /* 0x000fe200000e06a5 */
[----:B------:R-:W-:Y:S02]  /*29b0*/  PRMT R60, RZ, 0x7610, R60 ;  /* 0x00007610ff3c7816 */ /* 0x000fe4000000003c */
[----:B------:R2:W3:Y:S04]  /*29c0*/  @P2 LDG.E.U16 R61, [R166.64] ;  /* 0x00000004a63d2981 */ /* 0x0004e8000c1e1500 */
[----:B------:R0:W3:Y:S01]  /*29d0*/  @P2 LDG.E.U16 R60, [R50.64] ;  /* 0x00000004323c2981 */ /* 0x0000e2000c1e1500 */
[----:B-----5:R-:W-:-:S05]  /*29e0*/  IADD3 R168, P2, R58, R164, RZ ;  /* 0x000000a43aa87210 */ /* 0x020fca0007f5e0ff */
[----:B------:R-:W-:Y:S02]  /*29f0*/  IMAD.X R169, R59, 0x1, R165, P2 ;  /* 0x000000013ba97824 */ /* 0x000fe400010e06a5 */
[----:B------:R-:W5:Y:S01]  /*2a00*/  LDL.64 R58, [R1+0x28] ;  /* 0x00002800013a7983 */ /* 0x000f620000100a00 */
[----:B------:R-:W-:Y:S02]  /*2a10*/  ISETP.GT.AND P3, PT, R183, 0x17, PT ;  /* 0x00000017b700780c */ /* 0x000fe40003f64270 */
[----:B------:R-:W-:Y:S02]  /*2a20*/  IADD3 R170, P1, R250, R164, RZ ;  /* 0x000000a4faaa7210 */ /* 0x000fe40007f3e0ff */
[----:B0-----:R-:W-:-:S03]  /*2a30*/  PRMT R51, RZ, 0x7610, R51 ;  /* 0x00007610ff337816 */ /* 0x001fc60000000033 */
[----:B------:R-:W-:Y:S01]  /*2a40*/  IMAD.X R171, R251, 0x1, R165, P1 ;  /* 0x00000001fbab7824 */ /* 0x000fe200008e06a5 */
[----:B--2---:R-:W-:Y:S02]  /*2a50*/  IADD3 R166, P1, R88, R164, RZ ;  /* 0x000000a458a67210 */ /* 0x004fe40007f3e0ff */
[----:B------:R-:W-:-:S03]  /*2a60*/  PRMT R50, RZ, 0x7610, R50 ;  /* 0x00007610ff327816 */ /* 0x000fc60000000032 */
[----:B------:R-:W-:Y:S01]  /*2a70*/  IMAD.X R167, R89, 0x1, R165, P1 ;  /* 0x0000000159a77824 */ /* 0x000fe200008e06a5 */
[----:B------:R0:W2:Y:S01]  /*2a80*/  @P3 LDG.E.U16 R51, [R170.64] ;  /* 0x00000004aa333981 */ /* 0x0000a2000c1e1500 */
[----:B------:R-:W-:-:S03]  /*2a90*/  ISETP.GT.AND P0, PT, R183, 0x18, PT ;  /* 0x00000018b700780c */ /* 0x000fc60003f04270 */
[----:B------:R-:W2:Y:S04]  /*2aa0*/  LDL.LU.64 R88, [R1+0xc8] ;  /* 0x0000c80001587983 */ /* 0x000ea80000300a00 */
[----:B------:R4:W2:Y:S04]  /*2ab0*/  @P3 LDG.E.U16 R50, [R168.64] ;  /* 0x00000004a8323981 */ /* 0x0008a8000c1e1500 */
[----:B0-----:R-:W2:Y:S01]  /*2ac0*/  LDL.64 R170, [R1+0x30] ;  /* 0x0000300001aa7983 */ /* 0x001ea20000100a00 */
[----:B------:R-:W-:Y:S02]  /*2ad0*/  PRMT R207, RZ, 0x7610, R207 ;  /* 0x00007610ffcf7816 */ /* 0x000fe400000000cf */
[----:B----4-:R-:W-:-:S04]  /*2ae0*/  IADD3 R168, P1, R56, R164, RZ ;  /* 0x000000a438a87210 */ /* 0x010fc80007f3e0ff */
[----:B------:R3:W4:Y:S01]  /*2af0*/  @P0 LDG.E.U16 R207, [R166.64] ;  /* 0x00000004a6cf0981 */ /* 0x000722000c1e1500 */
[----:B------:R-:W-:Y:S01]  /*2b00*/  PRMT R208, RZ, 0x7610, R208 ;  /* 0x00007610ffd07816 */ /* 0x000fe200000000d0 */
[----:B------:R-:W-:Y:S01]  /*2b10*/  IMAD.X R169, R57, 0x1, R165, P1 ;  /* 0x0000000139a97824 */ /* 0x000fe200008e06a5 */
[----:B------:R-:W-:Y:S01]  /*2b20*/  ISETP.GT.AND P2, PT, R183, 0x19, PT ;  /* 0x00000019b700780c */ /* 0x000fe20003f44270 */
[----:B------:R-:W4:Y:S04]  /*2b30*/  LDL.64 R56, [R1+0x38] ;  /* 0x0000380001387983 */ /* 0x000f280000100a00 */
[----:B------:R5:W4:Y:S01]  /*2b40*/  @P0 LDG.E.U16 R208, [R168.64] ;  /* 0x00000004a8d00981 */ /* 0x000b22000c1e1500 */
[----:B---3--:R-:W-:Y:S02]  /*2b50*/  IADD3 R166, P1, R90, R164, RZ ;  /* 0x000000a45aa67210 */ /* 0x008fe40007f3e0ff */
[----:B------:R-:W-:-:S03]  /*2b60*/  PRMT R212, RZ, 0x7610, R212 ;  /* 0x00007610ffd47816 */ /* 0x000fc600000000d4 */
[----:B------:R-:W-:Y:S02]  /*2b70*/  IMAD.X R167, R91, 0x1, R165, P1 ;  /* 0x000000015ba77824 */ /* 0x000fe400008e06a5 */
[----:B------:R-:W3:Y:S01]  /*2b80*/  LDL.LU.64 R90, [R1+0xc0] ;  /* 0x0000c000015a7983 */ /* 0x000ee20000300a00 */
[----:B-----5:R-:W-:-:S05]  /*2b90*/  IADD3 R168, P0, R58, R164, RZ ;  /* 0x000000a43aa87210 */ /* 0x020fca0007f1e0ff */
[----:B------:R-:W-:Y:S02]  /*2ba0*/  IMAD.X R169, R59, 0x1, R165, P0 ;  /* 0x000000013ba97824 */ /* 0x000fe400000e06a5 */
[----:B------:R-:W5:Y:S04]  /*2bb0*/  LDL.64 R58, [R1+0x48] ;  /* 0x00004800013a7983 */ /* 0x000f680000100a00 */
[----:B------:R0:W3:Y:S04]  /*2bc0*/  @P2 LDG.E.U16 R212, [R168.64] ;  /* 0x00000004a8d42981 */ /* 0x0000e8000c1e1500 */
[----:B0-----:R-:W3:Y:S01]  /*2bd0*/  LDL.64 R168, [R1+0x40] ;  /* 0x0000400001a87983 */ /* 0x001ee20000100a00 */
[----:B------:R-:W-:-:S02]  /*2be0*/  PRMT R209, RZ, 0x7610, R209 ;  /* 0x00007610ffd17816 */ /* 0x000fc400000000d1 */
[----:B------:R-:W-:-:S04]  /*2bf0*/  ISETP.GT.AND P1, PT, R183, 0x1a, PT ;  /* 0x0000001ab700780c */ /* 0x000fc80003f24270 */
[----:B------:R2:W5:Y:S01]  /*2c00*/  @P2 LDG.E.U16 R209, [R166.64] ;  /* 0x00000004a6d12981 */ /* 0x000562000c1e1500 */
[----:B------:R-:W-:Y:S02]  /*2c10*/  PRMT R213, RZ, 0x7610, R213 ;  /* 0x00007610ffd57816 */ /* 0x000fe400000000d5 */
[----:B--2---:R-:W-:-:S05]  /*2c20*/  IADD3 R166, P0, R170, R164, RZ ;  /* 0x000000a4aaa67210 */ /* 0x004fca0007f1e0ff */
[----:B------:R-:W-:Y:S02]  /*2c30*/  IMAD.X R167, R171, 0x1, R165, P0 ;  /* 0x00000001aba77824 */ /* 0x000fe400000e06a5 */
[----:B------:R-:W2:Y:S04]  /*2c40*/  LDL.64 R170, [R1+0x50] ;  /* 0x0000500001aa7983 */ /* 0x000ea80000100a00 */
[----:B------:R4:W2:Y:S01]  /*2c50*/  @P1 LDG.E.U16 R213, [R166.64] ;  /* 0x00000004a6d51981 */ /* 0x0008a2000c1e1500 */
[----:B------:R-:W-:Y:S02]  /*2c60*/  PRMT R216, RZ, 0x7610, R216 ;  /* 0x00007610ffd87816 */ /* 0x000fe400000000d8 */
[----:B----4-:R-:W-:-:S05]  /*2c70*/  IADD3 R166, P0, R56, R164, RZ ;  /* 0x000000a438a67210 */ /* 0x010fca0007f1e0ff */
[----:B------:R-:W-:Y:S02]  /*2c80*/  IMAD.X R167, R57, 0x1, R165, P0 ;  /* 0x0000000139a77824 */ /* 0x000fe400000e06a5 */
[----:B------:R-:W4:Y:S04]  /*2c90*/  LDL.64 R56, [R1+0x58] ;  /* 0x0000580001387983 */ /* 0x000f280000100a00 */
[----:B------:R3:W4:Y:S01]  /*2ca0*/  @P1 LDG.E.U16 R216, [R166.64] ;  /* 0x00000004a6d81981 */ /* 0x000722000c1e1500 */
[----:B------:R-:W-:Y:S02]  /*2cb0*/  ISETP.GT.AND P1, PT, R183, 0x1b, PT ;  /* 0x0000001bb700780c */ /* 0x000fe40003f24270 */
[----:B------:R-:W-:Y:S02]  /*2cc0*/  PRMT R217, RZ, 0x7610, R217 ;  /* 0x00007610ffd97816 */ /* 0x000fe400000000d9 */
[----:B---3--:R-:W-:-:S05]  /*2cd0*/  IADD3 R166, P0, R168, R164, RZ ;  /* 0x000000a4a8a67210 */ /* 0x008fca0007f1e0ff */
[----:B------:R-:W-:Y:S02]  /*2ce0*/  IMAD.X R167, R169, 0x1, R165, P0 ;  /* 0x00000001a9a77824 */ /* 0x000fe400000e06a5 */
[----:B------:R-:W3:Y:S04]  /*2cf0*/  LDL.64 R168, [R1+0x60] ;  /* 0x0000600001a87983 */ /* 0x000ee80000100a00 */
[----:B------:R5:W3:Y:S02]  /*2d00*/  @P1 LDG.E.U16 R217, [R166.64] ;  /* 0x00000004a6d91981 */ /* 0x000ae4000c1e1500 */
[----:B-----5:R-:W-:-:S05]  /*2d10*/  IADD3 R166, P0, R58, R164, RZ ;  /* 0x000000a43aa67210 */ /* 0x020fca0007f1e0ff */
[----:B------:R-:W-:Y:S02]  /*2d20*/  IMAD.X R167, R59, 0x1, R165, P0 ;  /* 0x000000013ba77824 */ /* 0x000fe400000e06a5 */
[----:B------:R-:W5:Y:S01]  /*2d30*/  LDL.64 R58, [R1+0x68] ;  /* 0x00006800013a7983 */ /* 0x000f620000100a00 */
[----:B------:R-:W-:-:S06]  /*2d40*/  PRMT R220, RZ, 0x7610, R220 ;  /* 0x00007610ffdc7816 */ /* 0x000fcc00000000dc */
[----:B------:R2:W5:Y:S01]  /*2d50*/  @P1 LDG.E.U16 R220, [R166.64] ;  /* 0x00000004a6dc1981 */ /* 0x000562000c1e1500 */
[----:B------:R-:W-:Y:S02]  /*2d60*/  ISETP.GT.AND P1, PT, R183, 0x1c, PT ;  /* 0x0000001cb700780c */ /* 0x000fe40003f24270 */
        /* <DEDUP_REMOVED lines=24> */
[----:B------:R-:W-:-:S05]  /*2ef0*/  IMAD.X R167, R171, 0x1, R165, P0 ;  /* 0x00000001aba77824 */ /* 0x000fca00000e06a5 */
[----:B------:R4:W2:Y:S01]  /*2f00*/  @P1 LDG.E.U16 R229, [R166.64] ;  /* 0x00000004a6e51981 */ /* 0x0008a2000c1e1500 */
[----:B------:R-:W-:Y:S02]  /*2f10*/  PRMT R232, RZ, 0x7610, R232 ;  /* 0x00007610ffe87816 */ /* 0x000fe400000000e8 */
[----:B----4-:R-:W-:Y:S02]  /*2f20*/  IADD3 R166, P0, R56, R164, RZ ;  /* 0x000000a438a67210 */ /* 0x010fe40007f1e0ff */
[----:B------:R-:W-:Y:S01]  /*2f30*/  PRMT R233, RZ, 0x7610, R233 ;  /* 0x00007610ffe97816 */ /* 0x000fe200000000e9 */
[----:B------:R-:W4:Y:S02]  /*2f40*/  LDL.LU R56, [R1] ;  /* 0x0000000001387983 */ /* 0x000f240000300800 */
[----:B------:R-:W-:-:S05]  /*2f50*/  IMAD.X R167, R57, 0x1, R165, P0 ;  /* 0x0000000139a77824 */ /* 0x000fca00000e06a5 */
[----:B------:R3:W2:Y:S01]  /*2f60*/  @P1 LDG.E.U16 R232, [R166.64] ;  /* 0x00000004a6e81981 */ /* 0x0006a2000c1e1500 */
[----:B------:R-:W-:-:S03]  /*2f70*/  ISETP.GT.AND P1, PT, R183, 0x1f, PT ;  /* 0x0000001fb700780c */ /* 0x000fc60003f24270 */
[----:B------:R-:W0:Y:S01]  /*2f80*/  S2R R57, SR_TID.X ;  /* 0x0000000000397919 */ /* 0x000e220000002100 */
[----:B------:R-:W-:Y:S02]  /*2f90*/  PRMT R236, RZ, 0x7610, R236 ;  /* 0x00007610ffec7816 */ /* 0x000fe400000000ec */
[----:B------:R-:W-:Y:S02]  /*2fa0*/  PRMT R237, RZ, 0x7610, R237 ;  /* 0x00007610ffed7816 */ /* 0x000fe400000000ed */
[----:B0-----:R-:W-:-:S04]  /*2fb0*/  LOP3.LUT R57, R57, 0x1f, RZ, 0xc0, !PT ;  /* 0x0000001f39397812 */ /* 0x001fc800078ec0ff */
[----:B------:R-:W-:Y:S02]  /*2fc0*/  ISETP.GE.AND P2, PT, R57, R183, PT ;  /* 0x000000b73900720c */ /* 0x000fe40003f46270 */
[----:B------:R-:W-:Y:S02]  /*2fd0*/  PRMT R240, RZ, 0x7610, R240 ;  /* 0x00007610fff07816 */ /* 0x000fe400000000f0 */
[----:B------:R-:W-:Y:S02]  /*2fe0*/  PRMT R241, RZ, 0x7610, R241 ;  /* 0x00007610fff17816 */ /* 0x000fe400000000f1 */
[----:B------:R-:W-:Y:S02]  /*2ff0*/  PRMT R244, RZ, 0x7610, R244 ;  /* 0x00007610fff47816 */ /* 0x000fe400000000f4 */
[----:B---3--:R-:W-:-:S05]  /*3000*/  IADD3 R166, P0, R168, R164, RZ ;  /* 0x000000a4a8a67210 */ /* 0x008fca0007f1e0ff */
[----:B------:R-:W-:-:S05]  /*3010*/  IMAD.X R167, R169, 0x1, R165, P0 ;  /* 0x00000001a9a77824 */ /* 0x000fca00000e06a5 */
[----:B------:R5:W3:Y:S02]  /*3020*/  @P1 LDG.E.U16 R233, [R166.64] ;  /* 0x00000004a6e91981 */ /* 0x000ae4000c1e1500 */
[----:B-----5:R-:W-:-:S05]  /*3030*/  IADD3 R166, P0, R58, R164, RZ ;  /* 0x000000a43aa67210 */ /* 0x020fca0007f1e0ff */
[----:B------:R-:W-:Y:S02]  /*3040*/  IMAD.X R167, R59, 0x1, R165, P0 ;  /* 0x000000013ba77824 */ /* 0x000fe400000e06a5 */
[----:B------:R-:W-:Y:S01]  /*3050*/  IMAD R58, R57, c[0x0][0x18c], RZ ;  /* 0x00006300393a7a24 */ /* 0x000fe200078e02ff */
[----:B------:R-:W5:Y:S04]  /*3060*/  LDL.LU R59, [R1+0x98] ;  /* 0x00009800013b7983 */ /* 0x000f680000300800 */
[----:B------:R0:W2:Y:S04]  /*3070*/  @P1 LDG.E.U16 R236, [R166.64] ;  /* 0x00000004a6ec1981 */ /* 0x0000a8000c1e1500 */
[----:B------:R-:W-:Y:S01]  /*3080*/  BAR.SYNC.DEFER_BLOCKING 0x0 ;  /* 0x0000000000007b1d */ /* 0x000fe20000010000 */
[----:B0-----:R-:W-:-:S02]  /*3090*/  IMAD.MOV.U32 R166, RZ, RZ, R173 ;  /* 0x000000ffffa67224 */ /* 0x001fc400078e00ad */
[----:B------:R-:W-:-:S04]  /*30a0*/  IMAD.MOV.U32 R167, RZ, RZ, R172 ;  /* 0x000000ffffa77224 */ /* 0x000fc800078e00ac */
[----:B------:R-:W-:-:S05]  /*30b0*/  IMAD.WIDE R168, R58, 0x2, R166 ;  /* 0x000000023aa87825 */ /* 0x000fca00078e02a6 */
[----:B------:R0:W2:Y:S02]  /*30c0*/  @!P2 LDG.E.U16 R237, [R168.64] ;  /* 0x00000004a8eda981 */ /* 0x0000a4000c1e1500 */
[----:B0-----:R-:W-:Y:S02]  /*30d0*/  IMAD.MOV.U32 R168, RZ, RZ, R175 ;  /* 0x000000ffffa87224 */ /* 0x001fe400078e00af */
        /* <DEDUP_REMOVED lines=12> */
[----:B------:R-:W2:Y:S01]  /*31a0*/  LDL.LU R181, [R1+0x94] ;  /* 0x0000940001b57983 */ /* 0x000ea20000300800 */
[--C-:B------:R-:W-:Y:S01]  /*31b0*/  IMAD.MOV.U32 R174, RZ, RZ, R245.reuse ;  /* 0x000000ffffae7224 */ /* 0x100fe200078e00f5 */
[----:B------:R-:W-:-:S03]  /*31c0*/  PRMT R245, RZ, 0x7610, R245 ;  /* 0x00007610fff57816 */ /* 0x000fc600000000f5 */
[----:B------:R-:W-:-:S05]  /*31d0*/  IMAD.WIDE R176, R58, 0x2, R174 ;  /* 0x000000023ab07825 */ /* 0x000fca00078e02ae */
[----:B------:R0:W3:Y:S02]  /*31e0*/  @!P2 LDG.E.U16 R245, [R176.64] ;  /* 0x00000004b0f5a981 */ /* 0x0000e4000c1e1500 */
[----:B0-----:R-:W-:Y:S02]  /*31f0*/  IMAD.MOV.U32 R176, RZ, RZ, R249 ;  /* 0x000000ffffb07224 */ /* 0x001fe400078e00f9 */
[--C-:B------:R-:W-:Y:S01]  /*3200*/  IMAD.MOV.U32 R177, RZ, RZ, R248.reuse ;  /* 0x000000ffffb17224 */ /* 0x100fe200078e00f8 */
[----:B------:R-:W-:-:S03]  /*3210*/  PRMT R248, RZ, 0x7610, R248 ;  /* 0x00007610fff87816 */ /* 0x000fc600000000f8 */
[----:B------:R-:W-:Y:S01]  /*3220*/  IMAD.WIDE R178, R58, 0x2, R176 ;  /* 0x000000023ab27825 */ /* 0x000fe200078e02b0 */
[----:B------:R-:W-:-:S04]  /*3230*/  PRMT R249, RZ, 0x7610, R249 ;  /* 0x00007610fff97816 */ /* 0x000fc800000000f9 */
[----:B------:R4:W3:Y:S04]  /*3240*/  @!P2 LDG.E.U16 R248, [R178.64] ;  /* 0x00000004b2f8a981 */ /* 0x0008e8000c1e1500 */
[----:B------:R5:W-:Y:S01]  /*3250*/  STS.U16 [R0], R180 ;  /* 0x000000b400007388 */ /* 0x000be20000000400 */
[----:B----4-:R-:W-:Y:S02]  /*3260*/  IMAD.MOV.U32 R178, RZ, RZ, R56 ;  /* 0x000000ffffb27224 */ /* 0x010fe400078e0038 */
[--C-:B------:R-:W-:Y:S01]  /*3270*/  IMAD.MOV.U32 R179, RZ, RZ, R252.reuse ;  /* 0x000000ffffb37224 */ /* 0x100fe200078e00fc */
[----:B------:R-:W-:-:S03]  /*3280*/  PRMT R252, RZ, 0x7610, R252 ;  /* 0x00007610fffc7816 */ /* 0x000fc600000000fc */
[----:B------:R-:W-:-:S05]  /*3290*/  IMAD.WIDE R56, R58, 0x2, R178 ;  /* 0x000000023a387825 */ /* 0x000fca00078e02b2 */
[----:B------:R0:W4:Y:S04]  /*32a0*/  @!P2 LDG.E.U16 R249, [R56.64] ;  /* 0x0000000438f9a981 */ /* 0x000128000c1e1500 */
[----:B0-----:R-:W3:Y:S04]  /*32b0*/  LDL.LU.64 R56, [R1+0xb8] ;  /* 0x0000b80001387983 */ /* 0x001ee80000300a00 */
[----:B------:R0:W-:Y:S01]  /*32c0*/  STS.U16 [R0+0x2100], R204 ;  /* 0x002100cc00007388 */ /* 0x0001e20000000400 */
[----:B-----5:R-:W-:-:S04]  /*32d0*/  IMAD.MOV.U32 R180, RZ, RZ, R59 ;  /* 0x000000ffffb47224 */ /* 0x020fc800078e003b */
[----:B--2---:R-:W-:-:S05]  /*32e0*/  IMAD.WIDE R58, R58, 0x2, R180 ;  /* 0x000000023a3a7825 */ /* 0x004fca00078e02b4 */
[----:B------:R1:W2:Y:S04]  /*32f0*/  @!P2 LDG.E.U16 R252, [R58.64] ;  /* 0x000000043afca981 */ /* 0x0002a8000c1e1500 */
[----:B-1----:R-:W5:Y:S04]  /*3300*/  LDL.LU.64 R58, [R1+0xb0] ;  /* 0x0000b000013a7983 */ /* 0x002f680000300a00 */
[----:B0-----:R-:W5:Y:S04]  /*3310*/  LDL.LU R204, [R1+0x90] ;  /* 0x0000900001cc7983 */ /* 0x001f680000300800 */
[----:B------:R0:W-:Y:S04]  /*3320*/  STS.U16 [R0+0x1000], R48 ;  /* 0x0010003000007388 */ /* 0x0001e80000000400 */
[----:B------:R1:W-:Y:S01]  /*3330*/  STS.U16 [R0+0x100], R49 ;  /* 0x0001003100007388 */ /* 0x0003e20000000400 */
[----:B0-----:R-:W-:-:S03]  /*3340*/  LOP3.LUT R48, R0, 0x10, RZ, 0x3c, !PT ;  /* 0x0000001000307812 */ /* 0x001fc600078e3cff */
[----:B------:R-:W-:Y:S04]  /*3350*/  STS.U16 [R0+0x1100], R206 ;  /* 0x001100ce00007388 */ /* 0x000fe80000000400 */
[----:B------:R-:W-:Y:S04]  /*3360*/  STS.U16 [R0+0x2000], R205 ;  /* 0x002000cd00007388 */ /* 0x000fe80000000400 */
[----:B------:R-:W-:Y:S04]  /*3370*/  STS.U16 [R0+0x3000], R207 ;  /* 0x003000cf00007388 */ /* 0x000fe80000000400 */
[----:B------:R-:W-:Y:S01]  /*3380*/  STS.U16 [R0+0x3100], R208 ;  /* 0x003100d000007388 */ /* 0x000fe20000000400 */
[----:B-1----:R-:W-:-:S03]  /*3390*/  LOP3.LUT R49, R0, 0x20, RZ, 0x3c, !PT ;  /* 0x0000002000317812 */ /* 0x002fc600078e3cff */
[----:B------:R-:W-:Y:S04]  /*33a0*/  STS.U16 [R48+0x200], R163 ;  /* 0x000200a330007388 */ /* 0x000fe80000000400 */
[----:B------:R-:W-:Y:S04]  /*33b0*/  STS.U16 [R48+0x300], R162 ;  /* 0x000300a230007388 */ /* 0x000fe80000000400 */
[----:B------:R-:W-:Y:S04]  /*33c0*/  STS.U16 [R48+0x1200], R161 ;  /* 0x001200a130007388 */ /* 0x000fe80000000400 */
[----:B------:R-:W-:Y:S04]  /*33d0*/  STS.U16 [R48+0x1300], R160 ;  /* 0x001300a030007388 */ /* 0x000fe80000000400 */
[----:B------:R-:W-:Y:S04]  /*33e0*/  STS.U16 [R48+0x2200], R155 ;  /* 0x0022009b30007388 */ /* 0x000fe80000000400 */
[----:B------:R-:W-:Y:S04]  /*33f0*/  STS.U16 [R48+0x2300], R154 ;  /* 0x0023009a30007388 */ /* 0x000fe80000000400 */
[----:B------:R-:W-:Y:S04]  /*3400*/  STS.U16 [R48+0x3200], R209 ;  /* 0x003200d130007388 */ /* 0x000fe80000000400 */
[----:B------:R0:W-:Y:S04]  /*3410*/  STS.U16 [R48+0x3300], R212 ;  /* 0x003300d430007388 */ /* 0x0001e80000000400 */
[----:B------:R-:W-:Y:S04]  /*3420*/  STS.U16 [R49+0x400], R153 ;  /* 0x0004009931007388 */ /* 0x000fe80000000400 */
[----:B------:R-:W-:Y:S01]  /*3430*/  STS.U16 [R49+0x500], R152 ;  /* 0x0005009831007388 */ /* 0x000fe20000000400 */
[----:B0-----:R-:W-:-:S03]  /*3440*/  LOP3.LUT R48, R0, 0x30, RZ, 0x3c, !PT ;  /* 0x0000003000307812 */ /* 0x001fc600078e3cff */
        /* <DEDUP_REMOVED lines=48> */
[----:B---3--:R-:W-:Y:S04]  /*3750*/  STS.U16 [R48+0x3e00], R233 ;  /* 0x003e00e930007388 */ /* 0x008fe80000000400 */
[----:B------:R0:W-:Y:S04]  /*3760*/  STS.U16 [R48+0x3f00], R236 ;  /* 0x003f00ec30007388 */ /* 0x0001e80000000400 */
[----:B------:R-:W-:Y:S01]  /*3770*/  STS.U16 [R182+0x4000], R237 ;  /* 0x004000edb6007388 */ /* 0x000fe20000000400 */
[----:B0-----:R-:W-:-:S03]  /*3780*/  LOP3.LUT R48, R182, 0x20, RZ, 0x3c, !PT ;  /* 0x00000020b6307812 */ /* 0x001fc600078e3cff */
[----:B------:R-:W-:Y:S04]  /*3790*/  STS.U16 [R182+0x4200], R241 ;  /* 0x004200f1b6007388 */ /* 0x000fe80000000400 */
[----:B------:R-:W-:Y:S04]  /*37a0*/  STS.U16 [R182+0x4400], R245 ;  /* 0x004400f5b6007388 */ /* 0x000fe80000000400 */
[----:B----4-:R-:W-:Y:S04]  /*37b0*/  STS.U16 [R182+0x4600], R249 ;  /* 0x004600f9b6007388 */ /* 0x010fe80000000400 */
[----:B------:R-:W-:Y:S04]  /*37c0*/  STS.U16 [R48+0x4100], R240 ;  /* 0x004100f030007388 */ /* 0x000fe80000000400 */
[----:B------:R-:W-:Y:S04]  /*37d0*/  STS.U16 [R48+0x4300], R244 ;  /* 0x004300f430007388 */ /* 0x000fe80000000400 */
[----:B------:R-:W-:Y:S04]  /*37e0*/  STS.U16 [R48+0x4500], R248 ;  /* 0x004500f830007388 */ /* 0x000fe80000000400 */
[----:B--2---:R-:W-:Y:S04]  /*37f0*/  STS.U16 [R48+0x4700], R252 ;  /* 0x004700fc30007388 */ /* 0x004fe80000000400 */
[----:B------:R-:W-:Y:S06]  /*3800*/  BAR.SYNC.DEFER_BLOCKING 0x0 ;  /* 0x0000000000007b1d */ /* 0x000fec0000010000 */
[----:B------:R-:W-:Y:S04]  /*3810*/  LDSM.16.MT88.4 R84, [R2] ;  /* 0x000000000254783b */ /* 0x000fe80000004200 */
[----:B------:R-:W0:Y:S04]  /*3820*/  LDSM.16.M88.4 R52, [R3+0x4000] ;  /* 0x004000000334783b */ /* 0x000e280000000200 */
[----:B------:R-:W1:Y:S04]  /*3830*/  LDSM.16.M88.4 R48, [R3+0x4200] ;  /* 0x004200000330783b */ /* 0x000e680000000200 */
[----:B------:R-:W2:Y:S04]  /*3840*/  LDSM.16.M88.4 R68, [R3+0x4400] ;  /* 0x004400000344783b */ /* 0x000ea80000000200 */
[----:B------:R-:W3:Y:S04]  /*3850*/  LDSM.16.M88.4 R64, [R3+0x4600] ;  /* 0x004600000340783b */ /* 0x000ee80000000200 */
[----:B------:R-:W4:Y:S04]  /*3860*/  LDSM.16.MT88.4 R160, [R2+0x80] ;  /* 0x0000800002a0783b */ /* 0x000f280000004200 */
[----:B------:R-:W3:Y:S04]  /*3870*/  LDSM.16.MT88.4 R152, [R2+0x100] ;  /* 0x000100000298783b */ /* 0x000ee80000004200 */
[----:B------:R-:W3:Y:S04]  /*3880*/  LDSM.16.MT88.4 R60, [R2+0x180] ;  /* 0x00018000023c783b */ /* 0x000ee80000004200 */
[----:B------:R-:W4:Y:S04]  /*3890*/  LDSM.16.MT88.4 R72, [R2+0x2000] ;  /* 0x002000000248783b */ /* 0x000f280000004200 */
[----:B------:R-:W4:Y:S04]  /*38a0*/  LDSM.16.MT88.4 R76, [R2+0x2080] ;  /* 0x00208000024c783b */ /* 0x000f280000004200 */
[----:B------:R-:W5:Y:S01]  /*38b0*/  LDSM.16.MT88.4 R80, [R2+0x2100] ;  /* 0x002100000250783b */ /* 0x000f620000004200 */
[C---:B0-----:R-:W-:Y:S08]  /*38c0*/  HMMA.16816.F32.BF16 R144, R84.reuse, R52, R144 ;  /* 0x000000345490723c */ /* 0x041ff00000041890 */
[C---:B-1----:R-:W-:Y:S08]  /*38d0*/  HMMA.16816.F32.BF16 R140, R84.reuse, R48, R140 ;  /* 0x00000030548c723c */ /* 0x042ff0000004188c */
[C---:B--2---:R-:W-:Y:S08]  /*38e0*/  HMMA.16816.F32.BF16 R136, R84.reuse, R68, R136 ;  /* 0x000000445488723c */ /* 0x044ff00000041888 */
[----:B---3--:R-:W-:Y:S01]  /*38f0*/  HMMA.16816.F32.BF16 R132, R84, R64, R132 ;  /* 0x000000405484723c */ /* 0x008fe20000041884 */
[----:B------:R-:W0:Y:S01]  /*3900*/  LDSM.16.MT88.4 R84, [R2+0x2180] ;  /* 0x002180000254783b */ /* 0x000e220000004200 */
[----:B------:R-:W-:-:S06]  /*3910*/  IMAD.MOV.U32 R205, RZ, RZ, c[0x0][0x18c] ;  /* 0x00006300ffcd7624 */ /* 0x000fcc00078e00ff */
[----:B----4-:R-:W-:Y:S01]  /*3920*/  HMMA.16816.F32.BF16 R128, R160, R52, R128 ;  /* 0x00000034a080723c */ /* 0x010fe20000041880 */
[----:B------:R-:W-:-:S07]  /*3930*/  IMAD.SHL.U32 R205, R205, 0x20, RZ ;  /* 0x00000020cdcd7824 */ /* 0x000fce00078e00ff */
[C---:B------:R-:W-:Y:S08]  /*3940*/  HMMA.16816.F32.BF16 R124, R160.reuse, R48, R124 ;  /* 0x00000030a07c723c */ /* 0x040ff0000004187c */
[C---:B------:R-:W-:Y:S08]  /*3950*/  HMMA.16816.F32.BF16 R120, R160.reuse, R68, R120 ;  /* 0x00000044a078723c */ /* 0x040ff00000041878 */
[----:B------:R-:W-:Y:S08]  /*3960*/  HMMA.16816.F32.BF16 R116, R160, R64, R116 ;  /* 0x00000040a074723c */ /* 0x000ff00000041874 */
[C---:B------:R-:W-:Y:S08]  /*3970*/  HMMA.16816.F32.BF16 R112, R152.reuse, R52, R112 ;  /* 0x000000349870723c */ /* 0x040ff00000041870 */
[C---:B------:R-:W-:Y:S08]  /*3980*/  HMMA.16816.F32.BF16 R108, R152.reuse, R48, R108 ;  /* 0x00000030986c723c */ /* 0x040ff0000004186c */
[C---:B------:R-:W-:Y:S08]  /*3990*/  HMMA.16816.F32.BF16 R104, R152.reuse, R68, R104 ;  /* 0x000000449868723c */ /* 0x040ff00000041868 */
[----:B------:R-:W-:Y:S08]  /*39a0*/  HMMA.16816.F32.BF16 R100, R152, R64, R100 ;  /* 0x000000409864723c */ /* 0x000ff00000041864 */
[C---:B------:R-:W-:Y:S08]  /*39b0*/  HMMA.16816.F32.BF16 R96, R60.reuse, R52, R96 ;  /* 0x000000343c60723c */ /* 0x040ff00000041860 */
[C---:B------:R-:W-:Y:S08]  /*39c0*/  HMMA.16816.F32.BF16 R92, R60.reuse, R48, R92 ;  /* 0x000000303c5c723c */ /* 0x040ff0000004185c */
[C---:B------:R-:W-:Y:S08]  /*39d0*/  HMMA.16816.F32.BF16 R88, R60.reuse, R68, R88 ;  /* 0x000000443c58723c */ /* 0x040ff00000041858 */
[----:B-----5:R-:W-:Y:S01]  /*39e0*/  HMMA.16816.F32.BF16 R56, R60, R64, R56 ;  /* 0x000000403c38723c */ /* 0x020fe20000041838 */
[----:B------:R-:W-:Y:S01]  /*39f0*/  IADD3 R204, R204, -0x1, RZ ;  /* 0xffffffffcccc7810 */ /* 0x000fe20007ffe0ff */
[----:B------:R-:W-:-:S03]  /*3a00*/  IMAD.WIDE R180, R205, 0x2, R180 ;  /* 0x00000002cdb47825 */ /* 0x000fc600078e02b4 */
[----:B------:R-:W-:Y:S01]  /*3a10*/  ISETP.NE.U32.AND P0, PT, R204, RZ, PT ;  /* 0x000000ffcc00720c */ /* 0x000fe20003f05070 */
[C---:B------:R-:W-:Y:S01]  /*3a20*/  IMAD.WIDE R178, R205.reuse, 0x2, R178 ;  /* 0x00000002cdb27825 */ /* 0x040fe200078e02b2 */
[----:B------:R-:W-:Y:S04]  /*3a30*/  STL [R1+0x98], R180 ;  /* 0x000098b401007387 */ /* 0x000fe80000100800 */
[----:B------:R-:W-:Y:S04]  /*3a40*/  STL [R1+0x94], R181 ;  /* 0x000094b501007387 */ /* 0x000fe80000100800 */
[----:B------:R-:W-:Y:S04]  /*3a50*/  STL [R1], R178 ;  /* 0x000000b201007387 */ /* 0x000fe80000100800 */
[----:B------:R1:W-:Y:S01]  /*3a60*/  STL [R1+0x90], R204 ;  /* 0x000090cc01007387 */ /* 0x0003e20000100800 */
[C---:B------:R-:W-:Y:S01]  /*3a70*/  IMAD.WIDE R176, R205.reuse, 0x2, R176 ;  /* 0x00000002cdb07825 */ /* 0x040fe200078e02b0 */
[----:B------:R-:W-:Y:S03]  /*3a80*/  HMMA.16816.F32.BF16 R144, R72, R54, R144 ;  /* 0x000000364890723c */ /* 0x000fe60000041890 */
[----:B------:R-:W-:-:S04]  /*3a90*/  IMAD.WIDE R174, R205, 0x2, R174 ;  /* 0x00000002cdae7825 */ /* 0x000fc800078e02ae */
[----:B-1----:R-:W-:Y:S02]  /*3aa0*/  IMAD.MOV.U32 R204, RZ, RZ, c[0x0][0x188] ;  /* 0x00006200ffcc7624 */ /* 0x002fe400078e00ff */
[C---:B------:R-:W-:Y:S01]  /*3ab0*/  IMAD.WIDE R172, R205.reuse, 0x2, R172 ;  /* 0x00000002cdac7825 */ /* 0x040fe200078e02ac */
[----:B------:R-:W-:Y:S03]  /*3ac0*/  HMMA.16816.F32.BF16 R140, R72, R50, R140 ;  /* 0x00000032488c723c */ /* 0x000fe6000004188c */
[----:B------:R-:W-:-:S04]  /*3ad0*/  IMAD.WIDE R170, R205, 0x2, R170 ;  /* 0x00000002cdaa7825 */ /* 0x000fc800078e02aa */
[C---:B------:R-:W-:Y:S01]  /*3ae0*/  IMAD.WIDE R168, R205.reuse, 0x2, R168 ;  /* 0x00000002cda87825 */ /* 0x040fe200078e02a8 */
[----:B------:R-:W-:Y:S03]  /*3af0*/  HMMA.16816.F32.BF16 R136, R72, R70, R136 ;  /* 0x000000464888723c */ /* 0x000fe60000041888 */
[----:B------:R-:W-:-:S04]  /*3b00*/  IMAD.WIDE R166, R205, 0x2, R166 ;  /* 0x00000002cda67825 */ /* 0x000fc800078e02a6 */
[----:B------:R-:W-:Y:S01]  /*3b10*/  IMAD.SHL.U32 R204, R204, 0x20, RZ ;  /* 0x00000020cccc7824 */ /* 0x000fe200078e00ff */
[----:B------:R-:W-:Y:S01]  /*3b20*/  HMMA.16816.F32.BF16 R132, R72, R66, R132 ;  /* 0x000000424884723c */ /* 0x000fe20000041884 */
[----:B------:R-:W-:Y:S01]  /*3b30*/  IMAD.MOV.U32 R252, RZ, RZ, R179 ;  /* 0x000000fffffc7224 */ /* 0x000fe200078e00b3 */
[----:B------:R-:W-:Y:S01]  /*3b40*/  IADD3 R183, R183, -0x20, RZ ;  /* 0xffffffe0b7b77810 */ /* 0x000fe20007ffe0ff */
[----:B------:R-:W-:Y:S02]  /*3b50*/  IMAD.MOV.U32 R249, RZ, RZ, R176 ;  /* 0x000000fffff97224 */ /* 0x000fe400078e00b0 */
[----:B------:R-:W-:-:S03]  /*3b60*/  IMAD.MOV.U32 R248, RZ, RZ, R177 ;  /* 0x000000fffff87224 */ /* 0x000fc600078e00b1 */
[----:B------:R-:W-:Y:S01]  /*3b70*/  HMMA.16816.F32.BF16 R128, R76, R54, R128 ;  /* 0x000000364c80723c */ /* 0x000fe20000041880 */
[----:B------:R-:W-:Y:S02]  /*3b80*/  IMAD.MOV.U32 R245, RZ, RZ, R174 ;  /* 0x000000fffff57224 */ /* 0x000fe400078e00ae */
        /* <DEDUP_REMOVED lines=12> */
[----:B------:R-:W-:-:S05]  /*3c50*/  IMAD.WIDE R164, R204, 0x2, R164 ;  /* 0x00000002cca47825 */ /* 0x000fca00078e02a4 */
[C---:B------:R-:W-:Y:S08]  /*3c60*/  HMMA.16816.F32.BF16 R112, R80.reuse, R54, R112 ;  /* 0x000000365070723c */ /* 0x040ff00000041870 */
[C---:B------:R-:W-:Y:S08]  /*3c70*/  HMMA.16816.F32.BF16 R108, R80.reuse, R50, R108 ;  /* 0x00000032506c723c */ /* 0x040ff0000004186c */
[C---:B------:R-:W-:Y:S08]  /*3c80*/  HMMA.16816.F32.BF16 R104, R80.reuse, R70, R104 ;  /* 0x000000465068723c */ /* 0x040ff00000041868 */
[----:B------:R-:W-:Y:S08]  /*3c90*/  HMMA.16816.F32.BF16 R100, R80, R66, R100 ;  /* 0x000000425064723c */ /* 0x000ff00000041864 */
[C---:B0-----:R-:W-:Y:S08]  /*3ca0*/  HMMA.16816.F32.BF16 R96, R84.reuse, R54, R96 ;  /* 0x000000365460723c */ /* 0x041ff00000041860 */
[C---:B------:R-:W-:Y:S08]  /*3cb0*/  HMMA.16816.F32.BF16 R92, R84.reuse, R50, R92 ;  /* 0x00000032545c723c */ /* 0x040ff0000004185c */
[C---:B------:R-:W-:Y:S08]  /*3cc0*/  HMMA.16816.F32.BF16 R88, R84.reuse, R70, R88 ;  /* 0x000000465458723c */ /* 0x040ff00000041858 */
[----:B------:R-:W-:Y:S01]  /*3cd0*/  HMMA.16816.F32.BF16 R56, R84, R66, R56 ;  /* 0x000000425438723c */ /* 0x000fe20000041838 */
[----:B------:R-:W-:Y:S01]  /*3ce0*/  @!P0 CALL.REL.NOINC `(.L_x_2) ;  /* 0x0000001000008944 */ /* 0x000fe20003c00000 */
[----:B------:R-:W-:-:S13]  /*3cf0*/  BRA `(.L_x_3) ;  /* 0xffffdf7000007947 */ /* 0x000fda000383ffff */
.L_x_2:
[----:B------:R-:W-:-:S06]  /*3d00*/  NOP ;  /* 0x0000000000007918 */ /* 0x000fcc0000000000 */
[----:B------:R-:W-:Y:S02]  /*3d10*/  F2FP.BF16.PACK_AB R25, R95, R94 ;  /* 0x0000005e5f19723e */ /* 0x000fe400000010ff */
[----:B------:R-:W-:-:S02]  /*3d20*/  F2FP.BF16.PACK_AB R93, R93, R92 ;  /* 0x0000005c5d5d723e */ /* 0x000fc400000010ff */
[----:B------:R-:W-:Y:S02]  /*3d30*/  F2FP.BF16.PACK_AB R17, R111, R110 ;  /* 0x0000006e6f11723e */ /* 0x000fe400000010ff */
[----:B------:R-:W-:Y:S02]  /*3d40*/  F2FP.BF16.PACK_AB R109, R109, R108 ;  /* 0x0000006c6d6d723e */ /* 0x000fe400000010ff */
[----:B------:R-:W-:Y:S02]  /*3d50*/  F2FP.BF16.PACK_AB R21, R127, R126 ;  /* 0x0000007e7f15723e */ /* 0x000fe400000010ff */
[----:B------:R-:W-:Y:S02]  /*3d60*/  F2FP.BF16.PACK_AB R125, R125, R124 ;  /* 0x0000007c7d7d723e */ /* 0x000fe400000010ff */
        /* <DEDUP_REMOVED lines=26> */
.L_x_1:
[----:B-1----:R-:W2:Y:S04]  /*3f10*/  LDL.LU R0, [R1+0xa8] ;  /* 0x0000a80001007983 */ /* 0x002ea80000300800 */
[----:B------:R-:W3:Y:S04]  /*3f20*/  LDL.LU R53, [R1+0x9c] ;  /* 0x00009c0001357983 */ /* 0x000ee80000300800 */
[----:B------:R-:W4:Y:S04]  /*3f30*/  LDL.LU R52, [R1+0xa0] ;  /* 0x0000a00001347983 */ /* 0x000f280000300800 */
[----:B------:R-:W5:Y:S04]  /*3f40*/  LDL.LU R51, [R1+0xa4] ;  /* 0x0000a40001337983 */ /* 0x000f680000300800 */
[----:B------:R-:W1:Y:S04]  /*3f50*/  S2R R5, SR_TID.X ;  /* 0x0000000000057919 */ /* 0x000e680000002100 */
[----:B------:R-:W0:Y:S01]  /*3f60*/  S2R R4, SR_TID.X ;  /* 0x0000000000047919 */ /* 0x000e220000002100 */
[----:B-1----:R-:W-:-:S02]  /*3f70*/  IMAD.SHL.U32 R2, R5, 0x4, RZ ;  /* 0x0000000405027824 */ /* 0x002fc400078e00ff */
[C---:B------:R-:W-:Y:S01]  /*3f80*/  IMAD.SHL.U32 R3, R5.reuse, 0x20, RZ ;  /* 0x0000002005037824 */ /* 0x040fe200078e00ff */
[----:B0-----:R-:W-:Y:S02]  /*3f90*/  LOP3.LUT R6, R4, 0x60, RZ, 0xc0, !PT ;  /* 0x0000006004067812 */ /* 0x001fe400078ec0ff */
[----:B------:R-:W-:Y:S01]  /*3fa0*/  LOP3.LUT R2, R2, 0x70, RZ, 0xc0, !PT ;  /* 0x0000007002027812 */ /* 0x000fe200078ec0ff */
[C---:B------:R-:W-:Y:S01]  /*3fb0*/  IMAD.SHL.U32 R4, R5.reuse, 0x400, RZ ;  /* 0x0000040005047824 */ /* 0x040fe200078e00ff */
[----:B------:R-:W-:-:S04]  /*3fc0*/  LOP3.LUT R5, R5, 0x7f, RZ, 0xc0, !PT ;  /* 0x0000007f05057812 */ /* 0x000fc800078ec0ff */
[----:B------:R-:W-:-:S05]  /*3fd0*/  LOP3.LUT R4, R4, 0x1800, RZ, 0xc0, !PT ;  /* 0x0000180004047812 */ /* 0x000fca00078ec0ff */
[----:B------:R-:W-:Y:S01]  /*3fe0*/  IMAD R37, R5, 0x10, R4 ;  /* 0x0000001005257824 */ /* 0x000fe200078e0204 */
[----:B------:R-:W-:Y:S04]  /*3ff0*/  BAR.SYNC.DEFER_BLOCKING 0x0 ;  /* 0x0000000000007b1d */ /* 0x000fe80000010000 */
[C---:B------:R-:W-:Y:S02]  /*4000*/  LOP3.LUT R38, R37.reuse, 0x20, RZ, 0x3c, !PT ;  /* 0x0000002025267812 */ /* 0x040fe400078e3cff */
[C---:B------:R-:W-:Y:S02]  /*4010*/  LOP3.LUT R46, R37.reuse, 0x40, RZ, 0x3c, !PT ;  /* 0x00000040252e7812 */ /* 0x040fe400078e3cff */
[----:B------:R-:W-:Y:S02]  /*4020*/  LOP3.LUT R48, R37, 0x60, RZ, 0x3c, !PT ;  /* 0x0000006025307812 */ /* 0x000fe400078e3cff */
[----:B--2---:R-:W-:-:S04]  /*4030*/  LOP3.LUT R0, R0, 0x1800, RZ, 0xc0, !PT ;  /* 0x0000180000007812 */ /* 0x004fc800078ec0ff */
[----:B------:R-:W-:Y:S01]  /*4040*/  LOP3.LUT R0, R0, 0x60, R3, 0xf8, !PT ;  /* 0x0000006000007812 */ /* 0x000fe200078ef803 */
[----:B------:R-:W-:-:S05]  /*4050*/  IMAD R3, R6, 0x8, R2 ;  /* 0x0000000806037824 */ /* 0x000fca00078e0202 */
[----:B------:R-:W-:-:S05]  /*4060*/  LOP3.LUT R36, R0, R3, RZ, 0x3c, !PT ;  /* 0x0000000300247212 */ /* 0x000fca00078e3cff */
[----:B------:R-:W-:Y:S04]  /*4070*/  STS.128 [R36], R140 ;  /* 0x0000008c24007388 */ /* 0x000fe80000000c00 */
[----:B------:R-:W-:Y:S04]  /*4080*/  STS.128 [R36+0x80], R28 ;  /* 0x0000801c24007388 */ /* 0x000fe80000000c00 */
[----:B------:R-:W-:Y:S04]  /*4090*/  STS.128 [R36+0x400], R124 ;  /* 0x0004007c24007388 */ /* 0x000fe80000000c00 */
[----:B------:R-:W-:Y:S04]  /*40a0*/  STS.128 [R36+0x480], R20 ;  /* 0x0004801424007388 */ /* 0x000fe80000000c00 */
[----:B------:R-:W-:Y:S06]  /*40b0*/  BAR.SYNC.DEFER_BLOCKING 0x0 ;  /* 0x0000000000007b1d */ /* 0x000fec0000010000 */
[----:B------:R-:W0:Y:S04]  /*40c0*/  LDS.128 R32, [R37] ;  /* 0x0000000025207984 */ /* 0x000e280000000c00 */
[----:B------:R-:W-:Y:S04]  /*40d0*/  LDS.128 R12, [R38] ;  /* 0x00000000260c7984 */ /* 0x000fe80000000c00 */
[----:B------:R-:W-:Y:S04]  /*40e0*/  LDS.128 R8, [R46] ;  /* 0x000000002e087984 */ /* 0x000fe80000000c00 */
[----:B------:R-:W-:Y:S04]  /*40f0*/  LDS.128 R4, [R48] ;  /* 0x0000000030047984 */ /* 0x000fe80000000c00 */
[----:B------:R-:W-:Y:S06]  /*4100*/  BAR.SYNC.DEFER_BLOCKING 0x0 ;  /* 0x0000000000007b1d */ /* 0x000fec0000010000 */
[----:B------:R-:W-:Y:S04]  /*4110*/  STS.128 [R36], R108 ;  /* 0x0000006c24007388 */ /* 0x000fe80000000c00 */
[----:B------:R-:W-:Y:S04]  /*4120*/  STS.128 [R36+0x80], R16 ;  /* 0x0000801024007388 */ /* 0x000fe80000000c00 */
[----:B------:R-:W-:Y:S04]  /*4130*/  STS.128 [R36+0x400], R92 ;  /* 0x0004005c24007388 */ /* 0x000fe80000000c00 */
[----:B------:R1:W-:Y:S04]  /*4140*/  STS.128 [R36+0x480], R24 ;  /* 0x0004801824007388 */ /* 0x0003e80000000c00 */
[----:B------:R-:W-:Y:S01]  /*4150*/  BAR.SYNC.DEFER_BLOCKING 0x0 ;  /* 0x0000000000007b1d */ /* 0x000fe20000010000 */
[C---:B---3--:R-:W-:Y:S01]  /*4160*/  IADD3 R2, R53.reuse, 0x1, RZ ;  /* 0x0000000135027810 */ /* 0x048fe20007ffe0ff */
[----:B----4-:R-:W-:Y:S01]  /*4170*/  IMAD R3, R52, c[0x0][0x194], RZ ;  /* 0x0000650034037a24 */ /* 0x010fe200078e02ff */
[----:B------:R-:W-:-:S02]  /*4180*/  IADD3 R0, R53, 0x2, RZ ;  /* 0x0000000235007810 */ /* 0x000fc40007ffe0ff */
[----:B------:R-:W-:Y:S01]  /*4190*/  ISETP.GE.AND P1, PT, R2, c[0x0][0x17c], PT ;  /* 0x00005f0002007a0c */ /* 0x000fe20003f26270 */
[----:B------:R-:W-:Y:S01]  /*41a0*/  IMAD.MOV.U32 R2, RZ, RZ, c[0x0][0x194] ;  /* 0x00006500ff027624 */ /* 0x000fe200078e00ff */
[----:B------:R2:W3:Y:S01]  /*41b0*/  LDS.128 R20, [R37] ;  /* 0x0000000025147984 */ /* 0x0004e20000000c00 */
[----:B------:R-:W-:Y:S02]  /*41c0*/  ISETP.GE.AND P4, PT, R0, c[0x0][0x17c], PT ;  /* 0x00005f0000007a0c */ /* 0x000fe40003f86270 */
[----:B------:R-:W-:Y:S01]  /*41d0*/  IMAD R0, R2, 0x80, R3 ;  /* 0x0000008002007824 */ /* 0x000fe200078e0203 */
[----:B------:R-:W-:Y:S01]  /*41e0*/  ISETP.GE.AND P6, PT, R52, c[0x0][0x178], PT ;  /* 0x00005e0034007a0c */ /* 0x000fe20003fc6270 */
[----:B------:R4:W4:Y:S01]  /*41f0*/  LDS.128 R16, [R38] ;  /* 0x0000000026107984 */ /* 0x0009220000000c00 */
[----:B------:R-:W-:Y:S02]  /*4200*/  ISETP.GE.AND P5, PT, R53, c[0x0][0x17c], PT ;  /* 0x00005f0035007a0c */ /* 0x000fe40003fa6270 */
[----:B-1----:R-:W-:-:S02]  /*4210*/  LEA R36, P0, R3, c[0x0][0x170], 0x1 ;  /* 0x00005c0003247a11 */ /* 0x002fc400078008ff */
[C---:B------:R-:W-:Y:S02]  /*4220*/  LEA R2, P2, R0.reuse, c[0x0][0x170], 0x1 ;  /* 0x00005c0000027a11 */ /* 0x040fe400078408ff */
[----:B------:R-:W-:Y:S02]  /*4230*/  ISETP.LT.AND P6, PT, R53, c[0x0][0x17c], !P6 ;  /* 0x00005f0035007a0c */ /* 0x000fe400077c1270 */
[----:B-----5:R-:W-:Y:S01]  /*4240*/  ISETP.LT.AND P5, PT, R51, c[0x0][0x178], !P5 ;  /* 0x00005e0033007a0c */ /* 0x020fe20006fa1270 */
[----:B------:R-:W-:Y:S01]  /*4250*/  IMAD R25, R53, c[0x0][0x198], RZ ;  /* 0x0000660035197a24 */ /* 0x000fe200078e02ff */
[----:B--2---:R-:W-:Y:S02]  /*4260*/  LEA.HI.X.SX32 R37, R3, c[0x0][0x174], 0x1, P0 ;  /* 0x00005d0003257a11 */ /* 0x004fe400000f0eff */
[----:B------:R-:W-:Y:S02]  /*4270*/  IADD3 R24, R53, 0x3, RZ ;  /* 0x0000000335187810 */ /* 0x000fe40007ffe0ff */
[----:B------:R-:W-:-:S02]  /*4280*/  LEA.HI.X.SX32 R3, R0, c[0x0][0x174], 0x1, P2 ;  /* 0x00005d0000037a11 */ /* 0x000fc400010f0eff */
[----:B------:R-:W-:Y:S01]  /*4290*/  IADD3 R26, R53, 0x5, RZ ;  /* 0x00000005351a7810 */ /* 0x000fe20007ffe0ff */
[C---:B------:R-:W-:Y:S01]  /*42a0*/  IMAD.WIDE R28, R25.reuse, 0x2, R36 ;  /* 0x00000002191c7825 */ /* 0x040fe200078e0224 */
[----:B------:R-:W-:Y:S02]  /*42b0*/  ISETP.GE.AND P0, PT, R24, c[0x0][0x17c], PT ;  /* 0x00005f0018007a0c */ /* 0x000fe40003f06270 */
[----:B------:R-:W-:Y:S01]  /*42c0*/  ISETP.GE.AND P3, PT, R26, c[0x0][0x17c], PT ;  /* 0x00005f001a007a0c */ /* 0x000fe20003f66270 */
[C---:B------:R-:W-:Y:S01]  /*42d0*/  IMAD.WIDE R30, R25.reuse, 0x2, R2 ;  /* 0x00000002191e7825 */ /* 0x040fe200078e0202 */
[----:B------:R-:W-:Y:S02]  /*42e0*/  IADD3 R41, R25, c[0x0][0x198], RZ ;  /* 0x0000660019297a10 */ /* 0x000fe40007ffe0ff */
[----:B------:R-:W1:Y:S04]  /*42f0*/  LDS.128 R24, [R46] ;  /* 0x000000002e187984 */ /* 0x000e680000000c00 */
[----:B0-----:R-:W-:Y:S01]  /*4300*/  @P6 STG.E.U16 [R28.64], R32 ;  /* 0x000000201c006986 */ /* 0x001fe2000c101504 */
[----:B------:R-:W-:-:S02]  /*4310*/  ISETP.LT.AND P6, PT, R52, c[0x0][0x178], !P1 ;  /* 0x00005e0034007a0c */ /* 0x000fc40004fc1270 */
[----:B------:R-:W-:Y:S01]  /*4320*/  ISETP.LT.AND P1, PT, R51, c[0x0][0x178], !P1 ;  /* 0x00005e0033007a0c */ /* 0x000fe20004f21270 */
[----:B---3--:R-:W-:Y:S01]  /*4330*/  @P5 STG.E.U16 [R30.64], R20 ;  /* 0x000000141e005986 */ /* 0x008fe2000c101504 */
[----:B------:R-:W-:Y:S02]  /*4340*/  ISETP.LT.AND P5, PT, R52, c[0x0][0x178], !P4 ;  /* 0x00005e0034007a0c */ /* 0x000fe400067a1270 */
[C---:B------:R-:W-:Y:S01]  /*4350*/  IADD3 R47, R41.reuse, c[0x0][0x198], RZ ;  /* 0x00006600292f7a10 */ /* 0x040fe20007ffe0ff */
[----:B----4-:R-:W-:Y:S01]  /*4360*/  IMAD.WIDE R38, R41, 0x2, R36 ;  /* 0x0000000229267825 */ /* 0x010fe200078e0224 */
[----:B------:R-:W-:Y:S01]  /*4370*/  ISETP.LT.AND P4, PT, R51, c[0x0][0x178], !P4 ;  /* 0x00005e0033007a0c */ /* 0x000fe20006781270 */
[----:B------:R-:W0:Y:S01]  /*4380*/  LDS.128 R28, [R48] ;  /* 0x00000000301c7984 */ /* 0x000e220000000c00 */
[----:B------:R-:W-:Y:S01]  /*4390*/  PRMT R49, R32, 0x7632, R49 ;  /* 0x0000763220317816 */ /* 0x000fe20000000031 */
[----:B------:R-:W-:Y:S01]  /*43a0*/  IMAD.WIDE R40, R41, 0x2, R2 ;  /* 0x0000000229287825 */ /* 0x000fe200078e0202 */
[----:B------:R-:W-:-:S03]  /*43b0*/  PRMT R50, R20, 0x7632, R50 ;  /* 0x0000763214327816 */ /* 0x000fc60000000032 */
[----:B------:R-:W-:Y:S01]  /*43c0*/  IMAD.WIDE R42, R47, 0x2, R36 ;  /* 0x000000022f2a7825 */ /* 0x000fe200078e0224 */
[----:B------:R2:W-:Y:S01]  /*43d0*/  @P6 STG.E.U16 [R38.64], R49 ;  /* 0x0000003126006986 */ /* 0x0005e2000c101504 */
[----:B------:R-:W-:-:S03]  /*43e0*/  IADD3 R0, R53, 0x4, RZ ;  /* 0x0000000435007810 */ /* 0x000fc60007ffe0ff */
[----:B------:R3:W-:Y:S01]  /*43f0*/  @P1 STG.E.U16 [R40.64], R50 ;  /* 0x0000003228001986 */ /* 0x0007e2000c101504 */
[----:B------:R-:W-:-:S03]  /*4400*/  IMAD.WIDE R44, R47, 0x2, R2 ;  /* 0x000000022f2c7825 */ /* 0x000fc600078e0202 */
[----:B------:R-:W-:Y:S01]  /*4410*/  @P5 STG.E.U16 [R42.64], R12 ;  /* 0x0000000c2a005986 */ /* 0x000fe2000c101504 */
[----:B------:R-:W-:Y:S02]  /*4420*/  ISETP.LT.AND P5, PT, R52, c[0x0][0x178], !P0 ;  /* 0x00005e0034007a0c */ /* 0x000fe400047a1270 */
[----:B------:R-:W-:Y:S02]  /*4430*/  ISETP.LT.AND P0, PT, R51, c[0x0][0x178], !P0 ;  /* 0x00005e0033007a0c */ /* 0x000fe40004701270 */
[----:B------:R-:W-:Y:S02]  /*4440*/  ISETP.GE.AND P2, PT, R0, c[0x0][0x17c], PT ;  /* 0x00005f0000007a0c */ /* 0x000fe40003f46270 */
[----:B------:R-:W-:Y:S01]  /*4450*/  IADD3 R47, R47, c[0x0][0x198], RZ ;  /* 0x000066002f2f7a10 */ /* 0x000fe20007ffe0ff */
[----:B------:R4:W-:Y:S01]  /*4460*/  @P4 STG.E.U16 [R44.64], R16 ;  /* 0x000000102c004986 */ /* 0x0009e2000c101504 */
[----:B------:R-:W-:Y:S02]  /*4470*/  ISETP.LT.AND P4, PT, R52, c[0x0][0x178], !P2 ;  /* 0x00005e0034007a0c */ /* 0x000fe40005781270 */
[----:B------:R-:W-:Y:S01]  /*4480*/  ISETP.LT.AND P2, PT, R51, c[0x0][0x178], !P2 ;  /* 0x00005e0033007a0c */ /* 0x000fe20005741270 */
[----:B--2---:R-:W-:Y:S01]  /*4490*/  IMAD.WIDE R38, R47, 0x2, R36 ;  /* 0x000000022f267825 */ /* 0x004fe200078e0224 */
[----:B------:R-:W-:-:S02]  /*44a0*/  PRMT R32, R12, 0x7632, R32 ;  /* 0x000076320c207816 */ /* 0x000fc40000000020 */
[C---:B------:R-:W-:Y:S01]  /*44b0*/  IADD3 R49, R47.reuse, c[0x0][0x198], RZ ;  /* 0x000066002f317a10 */ /* 0x040fe20007ffe0ff */
[----:B---3--:R-:W-:Y:S01]  /*44c0*/  IMAD.WIDE R40, R47, 0x2, R2 ;  /* 0x000000022f287825 */ /* 0x008fe200078e0202 */
[----:B----4-:R-:W-:Y:S01]  /*44d0*/  PRMT R45, R16, 0x7632, R45 ;  /* 0x00007632102d7816 */ /* 0x010fe2000000002d */
[----:B------:R-:W-:Y:S01]  /*44e0*/  @P5 STG.E.U16 [R38.64], R32 ;  /* 0x0000002026005986 */ /* 0x000fe2000c101504 */
[----:B------:R-:W-:Y:S01]  /*44f0*/  IADD3 R0, R53, 0x6, RZ ;  /* 0x0000000635007810 */ /* 0x000fe20007ffe0ff */
[----:B------:R-:W-:Y:S02]  /*4500*/  IMAD.WIDE R42, R49, 0x2, R36 ;  /* 0x00000002312a7825 */ /* 0x000fe400078e0224 */
[----:B------:R2:W-:Y:S01]  /*4510*/  @P0 STG.E.U16 [R40.64], R45 ;  /* 0x0000002d28000986 */ /* 0x0005e2000c101504 */
[----:B------:R-:W-:Y:S02]  /*4520*/  ISETP.GE.AND P6, PT, R0, c[0x0][0x17c], PT ;  /* 0x00005f0000007a0c */ /* 0x000fe40003fc6270 */
[----:B------:R-:W-:Y:S01]  /*4530*/  ISETP.LT.AND P0, PT, R52, c[0x0][0x178], !P3 ;  /* 0x00005e0034007a0c */ /* 0x000fe20005f01270 */
[----:B------:R3:W-:Y:S01]  /*4540*/  @P4 STG.E.U16 [R42.64], R8 ;  /* 0x000000082a004986 */ /* 0x0007e2000c101504 */
[----:B------:R-:W-:Y:S01]  /*4550*/  ISETP.LT.AND P3, PT, R51, c[0x0][0x178], !P3 ;  /* 0x00005e0033007a0c */ /* 0x000fe20005f61270 */
[C---:B--2---:R-:W-:Y:S01]  /*4560*/  IMAD.WIDE R44, R49.reuse, 0x2, R2 ;  /* 0x00000002312c7825 */ /* 0x044fe200078e0202 */
[----:B------:R-:W-:-:S04]  /*4570*/  IADD3 R49, R49, c[0x0][0x198], RZ ;  /* 0x0000660031317a10 */ /* 0x000fc80007ffe0ff */
[----:B-1----:R1:W-:Y:S01]  /*4580*/  @P2 STG.E.U16 [R44.64], R24 ;  /* 0x000000182c002986 */ /* 0x0023e2000c101504 */
[----:B------:R-:W-:Y:S01]  /*4590*/  ISETP.LT.AND P2, PT, R52, c[0x0][0x178], !P6 ;  /* 0x00005e0034007a0c */ /* 0x000fe20007741270 */
[----:B------:R-:W-:Y:S01]  /*45a0*/  IMAD.WIDE R38, R49, 0x2, R36 ;  /* 0x0000000231267825 */ /* 0x000fe200078e0224 */
[----:B------:R-:W-:Y:S02]  /*45b0*/  ISETP.LT.AND P6, PT, R51, c[0x0][0x178], !P6 ;  /* 0x00005e0033007a0c */ /* 0x000fe400077c1270 */
[----:B------:R-:W-:Y:S01]  /*45c0*/  IADD3 R20, R53, 0x7, RZ ;  /* 0x0000000735147810 */ /* 0x000fe20007ffe0ff */
[C---:B------:R-:W-:Y:S01]  /*45d0*/  IMAD.WIDE R40, R49.reuse, 0x2, R2 ;  /* 0x0000000231287825 */ /* 0x040fe200078e0202 */
[----:B------:R-:W-:Y:S02]  /*45e0*/  IADD3 R49, R49, c[0x0][0x198], RZ ;  /* 0x0000660031317a10 */ /* 0x000fe40007ffe0ff */
[----:B------:R-:W-:Y:S02]  /*45f0*/  ISETP.GE.AND P1, PT, R20, c[0x0][0x17c], PT ;  /* 0x00005f0014007a0c */ /* 0x000fe40003f26270 */
[----:B------:R-:W-:Y:S01]  /*4600*/  PRMT R12, R8, 0x7632, R12 ;  /* 0x00007632080c7816 */ /* 0x000fe2000000000c */
[----:B---3--:R-:W-:Y:S01]  /*4610*/  IMAD.WIDE R42, R49, 0x2, R36 ;  /* 0x00000002312a7825 */ /* 0x008fe200078e0224 */
[----:B------:R-:W-:-:S02]  /*4620*/  IADD3 R0, R53, 0x8, RZ ;  /* 0x0000000835007810 */ /* 0x000fc40007ffe0ff */
[----:B------:R-:W-:Y:S01]  /*4630*/  PRMT R20, R24, 0x7632, R20 ;  /* 0x0000763218147816 */ /* 0x000fe20000000014 */
[C---:B-1----:R-:W-:Y:S01]  /*4640*/  IMAD.WIDE R44, R49.reuse, 0x2, R2 ;  /* 0x00000002312c7825 */ /* 0x042fe200078e0202 */
[----:B------:R-:W-:Y:S01]  /*4650*/  ISETP.GE.AND P5, PT, R0, c[0x0][0x17c], PT ;  /* 0x00005f0000007a0c */ /* 0x000fe20003fa6270 */
[----:B------:R1:W-:Y:S01]  /*4660*/  @P0 STG.E.U16 [R38.64], R12 ;  /* 0x0000000c26000986 */ /* 0x0003e2000c101504 */
[----:B------:R-:W-:-:S03]  /*4670*/  IADD3 R49, R49, c[0x0][0x198], RZ ;  /* 0x0000660031317a10 */ /* 0x000fc60007ffe0ff */
[----:B------:R2:W-:Y:S01]  /*4680*/  @P3 STG.E.U16 [R40.64], R20 ;  /* 0x0000001428003986 */ /* 0x0005e2000c101504 */
[----:B------:R-:W-:Y:S02]  /*4690*/  ISETP.LT.AND P3, PT, R52, c[0x0][0x178], !P1 ;  /* 0x00005e0034007a0c */ /* 0x000fe40004f61270 */
[----:B------:R-:W-:Y:S01]  /*46a0*/  ISETP.LT.AND P1, PT, R51, c[0x0][0x178], !P1 ;  /* 0x00005e0033007a0c */ /* 0x000fe20004f21270 */
[----:B------:R3:W-:Y:S01]  /*46b0*/  @P2 STG.E.U16 [R42.64], R4 ;  /* 0x000000042a002986 */ /* 0x0007e2000c101504 */
[----:B------:R-:W-:-:S03]  /*46c0*/  IADD3 R0, R53, 0x9, RZ ;  /* 0x0000000935007810 */ /* 0x000fc60007ffe0ff */
[----:B0-----:R0:W-:Y:S01]  /*46d0*/  @P6 STG.E.U16 [R44.64], R28 ;  /* 0x0000001c2c006986 */ /* 0x0011e2000c101504 */
[----:B------:R-:W-:Y:S01]  /*46e0*/  ISETP.LT.AND P6, PT, R52, c[0x0][0x178], !P5 ;  /* 0x00005e0034007a0c */ /* 0x000fe20006fc1270 */
[----:B-1----:R-:W-:Y:S01]  /*46f0*/  IMAD.WIDE R38, R49, 0x2, R36 ;  /* 0x0000000231267825 */ /* 0x002fe200078e0224 */
[----:B------:R-:W-:-:S03]  /*4700*/  ISETP.LT.AND P5, PT, R51, c[0x0][0x178], !P5 ;  /* 0x00005e0033007a0c */ /* 0x000fc60006fa1270 */
[C---:B--2---:R-:W-:Y:S01]  /*4710*/  IMAD.WIDE R40, R49.reuse, 0x2, R2 ;  /* 0x0000000231287825 */ /* 0x044fe200078e0202 */
[----:B------:R-:W-:Y:S02]  /*4720*/  IADD3 R49, R49, c[0x0][0x198], RZ ;  /* 0x0000660031317a10 */ /* 0x000fe40007ffe0ff */
[----:B------:R-:W-:Y:S02]  /*4730*/  ISETP.GE.AND P4, PT, R0, c[0x0][0x17c], PT ;  /* 0x00005f0000007a0c */ /* 0x000fe40003f86270 */
[----:B------:R-:W-:Y:S01]  /*4740*/  PRMT R8, R4, 0x7632, R8 ;  /* 0x0000763204087816 */ /* 0x000fe20000000008 */
[----:B---3--:R-:W-:Y:S01]  /*4750*/  IMAD.WIDE R42, R49, 0x2, R36 ;  /* 0x00000002312a7825 */ /* 0x008fe200078e0224 */
[----:B------:R-:W-:Y:S02]  /*4760*/  IADD3 R0, R53, 0xa, RZ ;  /* 0x0000000a35007810 */ /* 0x000fe40007ffe0ff */
[----:B------:R-:W-:Y:S01]  /*4770*/  PRMT R20, R28, 0x7632, R20 ;  /* 0x000076321c147816 */ /* 0x000fe20000000014 */
[C---:B0-----:R-:W-:Y:S01]  /*4780*/  IMAD.WIDE R44, R49.reuse, 0x2, R2 ;  /* 0x00000002312c7825 */ /* 0x041fe200078e0202 */
[----:B------:R-:W-:Y:S01]  /*4790*/  ISETP.GE.AND P0, PT, R0, c[0x0][0x17c], PT ;  /* 0x00005f0000007a0c */ /* 0x000fe20003f06270 */
[----:B------:R0:W-:Y:S01]  /*47a0*/  @P3 STG.E.U16 [R38.64], R8 ;  /* 0x0000000826003986 */ /* 0x0001e2000c101504 */
[----:B------:R-:W-:-:S03]  /*47b0*/  IADD3 R47, R49, c[0x0][0x198], RZ ;  /* 0x00006600312f7a10 */ /* 0x000fc60007ffe0ff */
[----:B------:R-:W-:Y:S01]  /*47c0*/  @P1 STG.E.U16 [R40.64], R20 ;  /* 0x0000001428001986 */ /* 0x000fe2000c101504 */
[C---:B------:R-:W-:Y:S02]  /*47d0*/  ISETP.LT.AND P1, PT, R52.reuse, c[0x0][0x178], !P4 ;  /* 0x00005e0034007a0c */ /* 0x040fe40006721270 */
[C---:B------:R-:W-:Y:S01]  /*47e0*/  ISETP.LT.AND P4, PT, R51.reuse, c[0x0][0x178], !P4 ;  /* 0x00005e0033007a0c */ /* 0x040fe20006781270 */
[----:B------:R1:W-:Y:S04]  /*47f0*/  @P6 STG.E.U16 [R42.64], R33 ;  /* 0x000000212a006986 */ /* 0x0003e8000c101504 */
[----:B------:R-:W-:Y:S01]  /*4800*/  @P5 STG.E.U16 [R44.64], R21 ;  /* 0x000000152c005986 */ /* 0x000fe2000c101504 */
[----:B------:R-:W-:Y:S02]  /*4810*/  ISETP.LT.AND P5, PT, R52, c[0x0][0x178], !P0 ;  /* 0x00005e0034007a0c */ /* 0x000fe400047a1270 */
[----:B------:R-:W-:-:S02]  /*4820*/  ISETP.LT.AND P0, PT, R51, c[0x0][0x178], !P0 ;  /* 0x00005e0033007a0c */ /* 0x000fc40004701270 */
[----:B------:R-:W-:Y:S02]  /*4830*/  IADD3 R49, R47, c[0x0][0x198], RZ ;  /* 0x000066002f317a10 */ /* 0x000fe40007ffe0ff */
[----:B------:R-:W-:Y:S01]  /*4840*/  IADD3 R0, R53, 0xb, RZ ;  /* 0x0000000b35007810 */ /* 0x000fe20007ffe0ff */
[----:B0-----:R-:W-:Y:S01]  /*4850*/  IMAD.WIDE R38, R47, 0x2, R36 ;  /* 0x000000022f267825 */ /* 0x001fe200078e0224 */
[----:B------:R-:W-:Y:S02]  /*4860*/  PRMT R8, R33, 0x7632, R8 ;  /* 0x0000763221087816 */ /* 0x000fe40000000008 */
[----:B------:R-:W-:Y:S01]  /*4870*/  PRMT R16, R21, 0x7632, R16 ;  /* 0x0000763215107816 */ /* 0x000fe20000000010 */
[----:B-1----:R-:W-:Y:S01]  /*4880*/  IMAD.WIDE R32, R47, 0x2, R2 ;  /* 0x000000022f207825 */ /* 0x002fe200078e0202 */
[----:B------:R-:W-:Y:S02]  /*4890*/  ISETP.GE.AND P2, PT, R0, c[0x0][0x17c], PT ;  /* 0x00005f0000007a0c */ /* 0x000fe40003f46270 */
[----:B------:R-:W-:Y:S01]  /*48a0*/  IADD3 R0, R53, 0xc, RZ ;  /* 0x0000000c35007810 */ /* 0x000fe20007ffe0ff */
[C---:B------:R-:W-:Y:S01]  /*48b0*/  IMAD.WIDE R40, R49.reuse, 0x2, R36 ;  /* 0x0000000231287825 */ /* 0x040fe200078e0224 */
[----:B------:R0:W-:Y:S03]  /*48c0*/  @P1 STG.E.U16 [R38.64], R8 ;  /* 0x0000000826001986 */ /* 0x0001e6000c101504 */
[----:B------:R-:W-:Y:S01]  /*48d0*/  IMAD.WIDE R42, R49, 0x2, R2 ;  /* 0x00000002312a7825 */ /* 0x000fe200078e0202 */
[----:B------:R-:W-:Y:S01]  /*48e0*/  @P4 STG.E.U16 [R32.64], R16 ;  /* 0x0000001020004986 */ /* 0x000fe2000c101504 */
[----:B------:R-:W-:-:S03]  /*48f0*/  ISETP.GE.AND P3, PT, R0, c[0x0][0x17c], PT ;  /* 0x00005f0000007a0c */ /* 0x000fc60003f66270 */
[----:B------:R1:W-:Y:S01]  /*4900*/  @P5 STG.E.U16 [R40.64], R13 ;  /* 0x0000000d28005986 */ /* 0x0003e2000c101504 */
[----:B------:R-:W-:-:S03]  /*4910*/  IADD3 R49, R49, c[0x0][0x198], RZ ;  /* 0x0000660031317a10 */ /* 0x000fc60007ffe0ff */
[----:B------:R2:W-:Y:S01]  /*4920*/  @P0 STG.E.U16 [R42.64], R17 ;  /* 0x000000112a000986 */ /* 0x0005e2000c101504 */
[C---:B------:R-:W-:Y:S02]  /*4930*/  ISETP.LT.AND P0, PT, R52.reuse, c[0x0][0x178], !P2 ;  /* 0x00005e0034007a0c */ /* 0x040fe40005701270 */
[C---:B------:R-:W-:Y:S02]  /*4940*/  ISETP.LT.AND P2, PT, R51.reuse, c[0x0][0x178], !P2 ;  /* 0x00005e0033007a0c */ /* 0x040fe40005741270 */
[----:B------:R-:W-:Y:S02]  /*4950*/  ISETP.LT.AND P5, PT, R52, c[0x0][0x178], !P3 ;  /* 0x00005e0034007a0c */ /* 0x000fe40005fa1270 */
[----:B------:R-:W-:Y:S02]  /*4960*/  ISETP.LT.AND P3, PT, R51, c[0x0][0x178], !P3 ;  /* 0x00005e0033007a0c */ /* 0x000fe40005f61270 */
[C---:B0-----:R-:W-:Y:S01]  /*4970*/  IADD3 R39, R49.reuse, c[0x0][0x198], RZ ;  /* 0x0000660031277a10 */ /* 0x041fe20007ffe0ff */
[----:B------:R-:W-:Y:S01]  /*4980*/  IMAD.WIDE R20, R49, 0x2, R36 ;  /* 0x0000000231147825 */ /* 0x000fe200078e0224 */
[----:B------:R-:W-:-:S02]  /*4990*/  PRMT R8, R13, 0x7632, R8 ;  /* 0x000076320d087816 */ /* 0x000fc40000000008 */
[----:B------:R-:W-:Y:S01]  /*49a0*/  IADD3 R0, R53, 0xd, RZ ;  /* 0x0000000d35007810 */ /* 0x000fe20007ffe0ff */
[----:B-1----:R-:W-:Y:S01]  /*49b0*/  IMAD.WIDE R12, R49, 0x2, R2 ;  /* 0x00000002310c7825 */ /* 0x002fe200078e0202 */
[----:B------:R-:W-:-:S03]  /*49c0*/  PRMT R24, R17, 0x7632, R24 ;  /* 0x0000763211187816 */ /* 0x000fc60000000018 */
[C---:B--2---:R-:W-:Y:S01]  /*49d0*/  IMAD.WIDE R16, R39.reuse, 0x2, R36 ;  /* 0x0000000227107825 */ /* 0x044fe200078e0224 */
[----:B------:R-:W-:Y:S01]  /*49e0*/  ISETP.GE.AND P6, PT, R0, c[0x0][0x17c], PT ;  /* 0x00005f0000007a0c */ /* 0x000fe20003fc6270 */
[----:B------:R-:W-:Y:S02]  /*49f0*/  @P0 STG.E.U16 [R20.64], R8 ;  /* 0x0000000814000986 */ /* 0x000fe4000c101504 */
[----:B------:R-:W-:Y:S02]  /*4a00*/  IMAD.WIDE R32, R39, 0x2, R2 ;  /* 0x0000000227207825 */ /* 0x000fe400078e0202 */
[----:B------:R0:W-:Y:S01]  /*4a10*/  @P2 STG.E.U16 [R12.64], R24 ;  /* 0x000000180c002986 */ /* 0x0001e2000c101504 */
[----:B------:R-:W-:-:S03]  /*4a20*/  IADD3 R4, R53, 0xe, RZ ;  /* 0x0000000e35047810 */ /* 0x000fc60007ffe0ff */
[----:B------:R1:W-:Y:S04]  /*4a30*/  @P5 STG.E.U16 [R16.64], R9 ;  /* 0x0000000910005986 */ /* 0x0003e8000c101504 */
[----:B------:R2:W-:Y:S01]  /*4a40*/  @P3 STG.E.U16 [R32.64], R25 ;  /* 0x0000001920003986 */ /* 0x0005e2000c101504 */
[----:B------:R-:W-:Y:S02]  /*4a50*/  ISETP.LT.AND P3, PT, R52, c[0x0][0x178], !P6 ;  /* 0x00005e0034007a0c */ /* 0x000fe40007761270 */
[----:B------:R-:W-:Y:S02]  /*4a60*/  ISETP.LT.AND P6, PT, R51, c[0x0][0x178], !P6 ;  /* 0x00005e0033007a0c */ /* 0x000fe400077c1270 */
[----:B------:R-:W-:Y:S02]  /*4a70*/  IADD3 R39, R39, c[0x0][0x198], RZ ;  /* 0x0000660027277a10 */ /* 0x000fe40007ffe0ff */
[----:B------:R-:W-:-:S02]  /*4a80*/  ISETP.GE.AND P1, PT, R4, c[0x0][0x17c], PT ;  /* 0x00005f0004007a0c */ /* 0x000fc40003f26270 */
[----:B------:R-:W-:Y:S01]  /*4a90*/  IADD3 R0, R53, 0xf, RZ ;  /* 0x0000000f35007810 */ /* 0x000fe20007ffe0ff */
[----:B0-----:R-:W-:Y:S01]  /*4aa0*/  IMAD.WIDE R12, R39, 0x2, R36 ;  /* 0x00000002270c7825 */ /* 0x001fe200078e0224 */
[----:B-1----:R-:W-:Y:S02]  /*4ab0*/  PRMT R17, R9, 0x7632, R17 ;  /* 0x0000763209117816 */ /* 0x002fe40000000011 */
[----:B------:R-:W-:Y:S01]  /*4ac0*/  PRMT R21, R25, 0x7632, R21 ;  /* 0x0000763219157816 */ /* 0x000fe20000000015 */
[----:B------:R-:W-:Y:S01]  /*4ad0*/  IMAD.WIDE R8, R39, 0x2, R2 ;  /* 0x0000000227087825 */ /* 0x000fe200078e0202 */
[----:B------:R-:W-:Y:S02]  /*4ae0*/  ISETP.LT.AND P5, PT, R52, c[0x0][0x178], !P1 ;  /* 0x00005e0034007a0c */ /* 0x000fe40004fa1270 */
[----:B------:R-:W-:Y:S02]  /*4af0*/  ISETP.LT.AND P1, PT, R51, c[0x0][0x178], !P1 ;  /* 0x00005e0033007a0c */ /* 0x000fe40004f21270 */
[----:B------:R-:W-:Y:S01]  /*4b00*/  ISETP.GE.AND P4, PT, R0, c[0x0][0x17c], PT ;  /* 0x00005f0000007a0c */ /* 0x000fe20003f86270 */
[----:B------:R0:W-:Y:S01]  /*4b10*/  @P3 STG.E.U16 [R12.64], R17 ;  /* 0x000000110c003986 */ /* 0x0001e2000c101504 */
[----:B--2---:R-:W-:-:S03]  /*4b20*/  IADD3 R25, R39, c[0x0][0x198], RZ ;  /* 0x0000660027197a10 */ /* 0x004fc60007ffe0ff */
[----:B------:R1:W-:Y:S01]  /*4b30*/  @P6 STG.E.U16 [R8.64], R21 ;  /* 0x0000001508006986 */ /* 0x0003e2000c101504 */
[----:B------:R-:W-:Y:S02]  /*4b40*/  ISETP.LT.AND P6, PT, R52, c[0x0][0x178], !P4 ;  /* 0x00005e0034007a0c */ /* 0x000fe400067c1270 */
[----:B------:R-:W-:Y:S02]  /*4b50*/  IADD3 R0, R53, 0x10, RZ ;  /* 0x0000001035007810 */ /* 0x000fe40007ffe0ff */
[----:B------:R-:W-:Y:S01]  /*4b60*/  ISETP.LT.AND P4, PT, R51, c[0x0][0x178], !P4 ;  /* 0x00005e0033007a0c */ /* 0x000fe20006781270 */
[----:B0-----:R-:W-:Y:S01]  /*4b70*/  IMAD.WIDE R16, R25, 0x2, R36 ;  /* 0x0000000219107825 */ /* 0x001fe200078e0224 */
[----:B------:R-:W-:-:S03]  /*4b80*/  ISETP.GE.AND P0, PT, R0, c[0x0][0x17c], PT ;  /* 0x00005f0000007a0c */ /* 0x000fc60003f06270 */
[C---:B-1----:R-:W-:Y:S01]  /*4b90*/  IMAD.WIDE R20, R25.reuse, 0x2, R2 ;  /* 0x0000000219147825 */ /* 0x042fe200078e0202 */
[----:B------:R-:W-:Y:S01]  /*4ba0*/  IADD3 R25, R25, c[0x0][0x198], RZ ;  /* 0x0000660019197a10 */ /* 0x000fe20007ffe0ff */
[----:B------:R0:W-:Y:S01]  /*4bb0*/  @P5 STG.E.U16 [R16.64], R5 ;  /* 0x0000000510005986 */ /* 0x0001e2000c101504 */
[----:B------:R-:W-:Y:S02]  /*4bc0*/  IADD3 R4, R53, 0x11, RZ ;  /* 0x0000001135047810 */ /* 0x000fe40007ffe0ff */
[----:B------:R-:W-:Y:S01]  /*4bd0*/  PRMT R24, R5, 0x7632, R24 ;  /* 0x0000763205187816 */ /* 0x000fe20000000018 */
[----:B------:R1:W-:Y:S01]  /*4be0*/  @P1 STG.E.U16 [R20.64], R29 ;  /* 0x0000001d14001986 */ /* 0x0003e2000c101504 */
[----:B------:R-:W-:Y:S01]  /*4bf0*/  IMAD.WIDE R12, R25, 0x2, R36 ;  /* 0x00000002190c7825 */ /* 0x000fe200078e0224 */
[----:B------:R-:W-:Y:S02]  /*4c00*/  PRMT R28, R29, 0x7632, R28 ;  /* 0x000076321d1c7816 */ /* 0x000fe4000000001c */
[----:B------:R-:W-:Y:S01]  /*4c10*/  ISETP.LT.AND P1, PT, R52, c[0x0][0x178], !P0 ;  /* 0x00005e0034007a0c */ /* 0x000fe20004721270 */
[----:B------:R-:W-:Y:S01]  /*4c20*/  IMAD.WIDE R8, R25, 0x2, R2 ;  /* 0x0000000219087825 */ /* 0x000fe200078e0202 */
[----:B------:R-:W-:-:S02]  /*4c30*/  ISETP.GE.AND P2, PT, R4, c[0x0][0x17c], PT ;  /* 0x00005f0004007a0c */ /* 0x000fc40003f46270 */
[----:B------:R-:W-:Y:S01]  /*4c40*/  ISETP.LT.AND P0, PT, R51, c[0x0][0x178], !P0 ;  /* 0x00005e0033007a0c */ /* 0x000fe20004701270 */
[----:B------:R2:W-:Y:S01]  /*4c50*/  @P6 STG.E.U16 [R12.64], R24 ;  /* 0x000000180c006986 */ /* 0x0005e2000c101504 */
[----:B0-----:R-:W-:-:S03]  /*4c60*/  IADD3 R17, R25, c[0x0][0x198], RZ ;  /* 0x0000660019117a10 */ /* 0x001fc60007ffe0ff */
[----:B------:R0:W-:Y:S01]  /*4c70*/  @P4 STG.E.U16 [R8.64], R28 ;  /* 0x0000001c08004986 */ /* 0x0001e2000c101504 */
[----:B------:R-:W-:Y:S01]  /*4c80*/  ISETP.LT.AND P4, PT, R52, c[0x0][0x178], !P2 ;  /* 0x00005e0034007a0c */ /* 0x000fe20005781270 */
[----:B------:R-:W-:Y:S01]  /*4c90*/  IMAD.WIDE R4, R17, 0x2, R36 ;  /* 0x0000000211047825 */ /* 0x000fe200078e0224 */
[----:B------:R-:W-:Y:S02]  /*4ca0*/  IADD3 R0, R53, 0x12, RZ ;  /* 0x0000001235007810 */ /* 0x000fe40007ffe0ff */
[C---:B-1----:R-:W-:Y:S01]  /*4cb0*/  IADD3 R21, R17.reuse, c[0x0][0x198], RZ ;  /* 0x0000660011157a10 */ /* 0x042fe20007ffe0ff */
[----:B------:R-:W-:Y:S01]  /*4cc0*/  IMAD.WIDE R16, R17, 0x2, R2 ;  /* 0x0000000211107825 */ /* 0x000fe200078e0202 */
[----:B------:R-:W-:Y:S01]  /*4cd0*/  ISETP.GE.AND P3, PT, R0, c[0x0][0x17c], PT ;  /* 0x00005f0000007a0c */ /* 0x000fe20003f66270 */
[----:B------:R1:W-:Y:S01]  /*4ce0*/  @P1 STG.E.U16 [R4.64], R34 ;  /* 0x0000002204001986 */ /* 0x0003e2000c101504 */
[----:B------:R-:W-:Y:S01]  /*4cf0*/  IADD3 R0, R53, 0x13, RZ ;  /* 0x0000001335007810 */ /* 0x000fe20007ffe0ff */
[----:B--2---:R-:W-:Y:S01]  /*4d00*/  IMAD.WIDE R12, R21, 0x2, R36 ;  /* 0x00000002150c7825 */ /* 0x004fe200078e0224 */
[----:B------:R-:W-:Y:S01]  /*4d10*/  ISETP.LT.AND P2, PT, R51, c[0x0][0x178], !P2 ;  /* 0x00005e0033007a0c */ /* 0x000fe20005741270 */
[----:B------:R2:W-:Y:S01]  /*4d20*/  @P0 STG.E.U16 [R16.64], R22 ;  /* 0x0000001610000986 */ /* 0x0005e2000c101504 */
[----:B------:R-:W-:-:S02]  /*4d30*/  ISETP.GE.AND P5, PT, R0, c[0x0][0x17c], PT ;  /* 0x00005f0000007a0c */ /* 0x000fc40003fa6270 */
[----:B------:R-:W-:Y:S01]  /*4d40*/  ISETP.LT.AND P0, PT, R52, c[0x0][0x178], !P3 ;  /* 0x00005e0034007a0c */ /* 0x000fe20005f01270 */
[----:B0-----:R-:W-:Y:S01]  /*4d50*/  IMAD.WIDE R8, R21, 0x2, R2 ;  /* 0x0000000215087825 */ /* 0x001fe200078e0202 */
[----:B------:R-:W-:Y:S02]  /*4d60*/  ISETP.LT.AND P3, PT, R51, c[0x0][0x178], !P3 ;  /* 0x00005e0033007a0c */ /* 0x000fe40005f61270 */
[----:B-1----:R-:W-:Y:S02]  /*4d70*/  PRMT R5, R34, 0x7632, R5 ;  /* 0x0000763222057816 */ /* 0x002fe40000000005 */
[----:B------:R-:W-:-:S03]  /*4d80*/  IADD3 R21, R21, c[0x0][0x198], RZ ;  /* 0x0000660015157a10 */ /* 0x000fc60007ffe0ff */
[----:B------:R0:W-:Y:S01]  /*4d90*/  @P4 STG.E.U16 [R12.64], R5 ;  /* 0x000000050c004986 */ /* 0x0001e2000c101504 */
[----:B------:R-:W-:Y:S02]  /*4da0*/  ISETP.LT.AND P4, PT, R52, c[0x0][0x178], !P5 ;  /* 0x00005e0034007a0c */ /* 0x000fe40006f81270 */
[----:B--2---:R-:W-:Y:S02]  /*4db0*/  PRMT R17, R22, 0x7632, R17 ;  /* 0x0000763216117816 */ /* 0x004fe40000000011 */
[----:B------:R-:W-:Y:S02]  /*4dc0*/  IADD3 R0, R53, 0x14, RZ ;  /* 0x0000001435007810 */ /* 0x000fe40007ffe0ff */
[----:B------:R-:W-:Y:S01]  /*4dd0*/  IADD3 R25, R21, c[0x0][0x198], RZ ;  /* 0x0000660015197a10 */ /* 0x000fe20007ffe0ff */
[----:B------:R1:W-:Y:S01]  /*4de0*/  @P2 STG.E.U16 [R8.64], R17 ;  /* 0x0000001108002986 */ /* 0x0003e2000c101504 */
[----:B------:R-:W-:Y:S01]  /*4df0*/  ISETP.LT.AND P5, PT, R51, c[0x0][0x178], !P5 ;  /* 0x00005e0033007a0c */ /* 0x000fe20006fa1270 */
[----:B0-----:R-:W-:Y:S01]  /*4e00*/  IMAD.WIDE R4, R21, 0x2, R36 ;  /* 0x0000000215047825 */ /* 0x001fe200078e0224 */
[----:B------:R-:W-:-:S03]  /*4e10*/  ISETP.GE.AND P6, PT, R0, c[0x0][0x17c], PT ;  /* 0x00005f0000007a0c */ /* 0x000fc60003fc6270 */
[----:B------:R-:W-:Y:S01]  /*4e20*/  IMAD.WIDE R12, R21, 0x2, R2 ;  /* 0x00000002150c7825 */ /* 0x000fe200078e0202 */
[----:B------:R0:W-:Y:S01]  /*4e30*/  @P0 STG.E.U16 [R4.64], R14 ;  /* 0x0000000e04000986 */ /* 0x0001e2000c101504 */
[----:B-1----:R-:W-:Y:S02]  /*4e40*/  PRMT R9, R14, 0x7632, R9 ;  /* 0x000076320e097816 */ /* 0x002fe40000000009 */
[----:B------:R-:W-:Y:S01]  /*4e50*/  IMAD.WIDE R16, R25, 0x2, R36 ;  /* 0x0000000219107825 */ /* 0x000fe200078e0224 */
[----:B------:R-:W-:Y:S01]  /*4e60*/  @P3 STG.E.U16 [R12.64], R18 ;  /* 0x000000120c003986 */ /* 0x000fe2000c101504 */
[----:B------:R-:W-:Y:S02]  /*4e70*/  IADD3 R0, R53, 0x15, RZ ;  /* 0x0000001535007810 */ /* 0x000fe40007ffe0ff */
[----:B------:R-:W-:Y:S01]  /*4e80*/  ISETP.LT.AND P3, PT, R52, c[0x0][0x178], !P6 ;  /* 0x00005e0034007a0c */ /* 0x000fe20007761270 */
[----:B------:R1:W-:Y:S01]  /*4e90*/  @P4 STG.E.U16 [R16.64], R9 ;  /* 0x0000000910004986 */ /* 0x0003e2000c101504 */
[----:B------:R-:W-:-:S02]  /*4ea0*/  ISETP.LT.AND P6, PT, R51, c[0x0][0x178], !P6 ;  /* 0x00005e0033007a0c */ /* 0x000fc400077c1270 */
[C---:B------:R-:W-:Y:S02]  /*4eb0*/  IADD3 R29, R25.reuse, c[0x0][0x198], RZ ;  /* 0x00006600191d7a10 */ /* 0x040fe40007ffe0ff */
[----:B0-----:R-:W-:Y:S02]  /*4ec0*/  PRMT R5, R18, 0x7632, R5 ;  /* 0x0000763212057816 */ /* 0x001fe40000000005 */
[----:B------:R-:W-:Y:S01]  /*4ed0*/  ISETP.GE.AND P1, PT, R0, c[0x0][0x17c], PT ;  /* 0x00005f0000007a0c */ /* 0x000fe20003f26270 */
[----:B-1----:R-:W-:Y:S01]  /*4ee0*/  IMAD.WIDE R8, R25, 0x2, R2 ;  /* 0x0000000219087825 */ /* 0x002fe200078e0202 */
[----:B------:R-:W-:Y:S02]  /*4ef0*/  IADD3 R0, R53, 0x16, RZ ;  /* 0x0000001635007810 */ /* 0x000fe40007ffe0ff */
[----:B------:R-:W-:Y:S01]  /*4f00*/  ISETP.LT.AND P4, PT, R52, c[0x0][0x178], !P1 ;  /* 0x00005e0034007a0c */ /* 0x000fe20004f81270 */
[----:B------:R-:W-:Y:S01]  /*4f10*/  IMAD.WIDE R20, R29, 0x2, R36 ;  /* 0x000000021d147825 */ /* 0x000fe200078e0224 */
[----:B------:R0:W-:Y:S01]  /*4f20*/  @P5 STG.E.U16 [R8.64], R5 ;  /* 0x0000000508005986 */ /* 0x0001e2000c101504 */
[----:B------:R-:W-:-:S02]  /*4f30*/  ISETP.GE.AND P2, PT, R0, c[0x0][0x17c], PT ;  /* 0x00005f0000007a0c */ /* 0x000fc40003f46270 */
[----:B------:R-:W-:Y:S01]  /*4f40*/  IADD3 R25, R29, c[0x0][0x198], RZ ;  /* 0x000066001d197a10 */ /* 0x000fe20007ffe0ff */
[----:B------:R1:W-:Y:S01]  /*4f50*/  @P3 STG.E.U16 [R20.64], R10 ;  /* 0x0000000a14003986 */ /* 0x0003e2000c101504 */
[----:B------:R-:W-:Y:S01]  /*4f60*/  ISETP.LT.AND P1, PT, R51, c[0x0][0x178], !P1 ;  /* 0x00005e0033007a0c */ /* 0x000fe20004f21270 */
[----:B0-----:R-:W-:Y:S01]  /*4f70*/  IMAD.WIDE R4, R29, 0x2, R2 ;  /* 0x000000021d047825 */ /* 0x001fe200078e0202 */
[----:B------:R-:W-:-:S04]  /*4f80*/  PRMT R9, R10, 0x7632, R9 ;  /* 0x000076320a097816 */ /* 0x000fc80000000009 */
[----:B------:R0:W-:Y:S01]  /*4f90*/  @P6 STG.E.U16 [R4.64], R26 ;  /* 0x0000001a04006986 */ /* 0x0001e2000c101504 */
[----:B------:R-:W-:Y:S01]  /*4fa0*/  ISETP.LT.AND P6, PT, R52, c[0x0][0x178], !P2 ;  /* 0x00005e0034007a0c */ /* 0x000fe200057c1270 */
[----:B------:R-:W-:Y:S01]  /*4fb0*/  IMAD.WIDE R12, R25, 0x2, R36 ;  /* 0x00000002190c7825 */ /* 0x000fe200078e0224 */
[----:B------:R-:W-:Y:S02]  /*4fc0*/  ISETP.LT.AND P2, PT, R51, c[0x0][0x178], !P2 ;  /* 0x00005e0033007a0c */ /* 0x000fe40005741270 */
[----:B-1----:R-:W-:Y:S02]  /*4fd0*/  IADD3 R21, R25, c[0x0][0x198], RZ ;  /* 0x0000660019157a10 */ /* 0x002fe40007ffe0ff */
[----:B------:R-:W-:Y:S01]  /*4fe0*/  IADD3 R0, R53, 0x17, RZ ;  /* 0x0000001735007810 */ /* 0x000fe20007ffe0ff */
[----:B------:R1:W-:Y:S01]  /*4ff0*/  @P4 STG.E.U16 [R12.64], R9 ;  /* 0x000000090c004986 */ /* 0x0003e2000c101504 */
[----:B------:R-:W-:Y:S01]  /*5000*/  PRMT R14, R26, 0x7632, R14 ;  /* 0x000076321a0e7816 */ /* 0x000fe2000000000e */
[----:B------:R-:W-:Y:S01]  /*5010*/  IMAD.WIDE R16, R21, 0x2, R36 ;  /* 0x0000000215107825 */ /* 0x000fe200078e0224 */
[----:B------:R-:W-:-:S02]  /*5020*/  ISETP.GE.AND P0, PT, R0, c[0x0][0x17c], PT ;  /* 0x00005f0000007a0c */ /* 0x000fc40003f06270 */
[----:B------:R-:W-:Y:S01]  /*5030*/  IADD3 R0, R53, 0x18, RZ ;  /* 0x0000001835007810 */ /* 0x000fe20007ffe0ff */
[----:B0-----:R-:W-:-:S04]  /*5040*/  IMAD.WIDE R4, R21, 0x2, R2 ;  /* 0x0000000215047825 */ /* 0x001fc800078e0202 */
[----:B-1----:R-:W-:Y:S01]  /*5050*/  IMAD.WIDE R8, R25, 0x2, R2 ;  /* 0x0000000219087825 */ /* 0x002fe200078e0202 */
[----:B------:R-:W-:-:S04]  /*5060*/  ISETP.GE.AND P5, PT, R0, c[0x0][0x17c], PT ;  /* 0x00005f0000007a0c */ /* 0x000fc80003fa6270 */
[----:B------:R0:W-:Y:S01]  /*5070*/  @P1 STG.E.U16 [R8.64], R14 ;  /* 0x0000000e08001986 */ /* 0x0001e2000c101504 */
[----:B------:R-:W-:-:S03]  /*5080*/  IADD3 R13, R21, c[0x0][0x198], RZ ;  /* 0x00006600150d7a10 */ /* 0x000fc60007ffe0ff */
[----:B------:R1:W-:Y:S01]  /*5090*/  @P6 STG.E.U16 [R16.64], R6 ;  /* 0x0000000610006986 */ /* 0x0003e2000c101504 */
[C---:B------:R-:W-:Y:S02]  /*50a0*/  ISETP.LT.AND P6, PT, R52.reuse, c[0x0][0x178], !P0 ;  /* 0x00005e0034007a0c */ /* 0x040fe400047c1270 */
[----:B------:R-:W-:Y:S01]  /*50b0*/  ISETP.LT.AND P0, PT, R51, c[0x0][0x178], !P0 ;  /* 0x00005e0033007a0c */ /* 0x000fe20004701270 */
[----:B------:R2:W-:Y:S01]  /*50c0*/  @P2 STG.E.U16 [R4.64], R30 ;  /* 0x0000001e04002986 */ /* 0x0005e2000c101504 */
[----:B------:R-:W-:Y:S02]  /*50d0*/  IADD3 R10, R53, 0x1a, RZ ;  /* 0x0000001a350a7810 */ /* 0x000fe40007ffe0ff */
[----:B------:R-:W-:Y:S02]  /*50e0*/  ISETP.LT.AND P2, PT, R52, c[0x0][0x178], !P5 ;  /* 0x00005e0034007a0c */ /* 0x000fe40006f41270 */
[C---:B------:R-:W-:Y:S01]  /*50f0*/  IADD3 R21, R13.reuse, c[0x0][0x198], RZ ;  /* 0x000066000d157a10 */ /* 0x040fe20007ffe0ff */
[----:B0-----:R-:W-:Y:S01]  /*5100*/  IMAD.WIDE R8, R13, 0x2, R36 ;  /* 0x000000020d087825 */ /* 0x001fe200078e0224 */
[----:B------:R-:W-:-:S02]  /*5110*/  IADD3 R0, R53, 0x19, RZ ;  /* 0x0000001935007810 */ /* 0x000fc40007ffe0ff */
[----:B------:R-:W-:Y:S01]  /*5120*/  ISETP.GE.AND P4, PT, R10, c[0x0][0x17c], PT ;  /* 0x00005f000a007a0c */ /* 0x000fe20003f86270 */
[----:B------:R-:W-:Y:S01]  /*5130*/  IMAD.WIDE R12, R13, 0x2, R2 ;  /* 0x000000020d0c7825 */ /* 0x000fe200078e0202 */
[----:B------:R-:W-:Y:S02]  /*5140*/  PRMT R10, R6, 0x7632, R10 ;  /* 0x00007632060a7816 */ /* 0x000fe4000000000a */
[----:B-1----:R-:W-:Y:S01]  /*5150*/  PRMT R17, R30, 0x7632, R17 ;  /* 0x000076321e117816 */ /* 0x002fe20000000011 */
[----:B--2---:R-:W-:Y:S01]  /*5160*/  IMAD.WIDE R4, R21, 0x2, R36 ;  /* 0x0000000215047825 */ /* 0x004fe200078e0224 */
[----:B------:R-:W-:Y:S01]  /*5170*/  ISETP.GE.AND P3, PT, R0, c[0x0][0x17c], PT ;  /* 0x00005f0000007a0c */ /* 0x000fe20003f66270 */
[----:B------:R-:W-:Y:S01]  /*5180*/  @P6 STG.E.U16 [R8.64], R10 ;  /* 0x0000000a08006986 */ /* 0x000fe2000c101504 */
[----:B------:R-:W-:-:S03]  /*5190*/  ISETP.LT.AND P5, PT, R51, c[0x0][0x178], !P5 ;  /* 0x00005e0033007a0c */ /* 0x000fc60006fa1270 */
[----:B------:R0:W-:Y:S01]  /*51a0*/  @P0 STG.E.U16 [R12.64], R17 ;  /* 0x000000110c000986 */ /* 0x0001e2000c101504 */
[C---:B------:R-:W-:Y:S02]  /*51b0*/  ISETP.LT.AND P0, PT, R52.reuse, c[0x0][0x178], !P3 ;  /* 0x00005e0034007a0c */ /* 0x040fe40005f01270 */
[----:B------:R-:W-:Y:S01]  /*51c0*/  ISETP.LT.AND P3, PT, R51, c[0x0][0x178], !P3 ;  /* 0x00005e0033007a0c */ /* 0x000fe20005f61270 */
[----:B------:R1:W-:Y:S01]  /*51d0*/  @P2 STG.E.U16 [R4.64], R35 ;  /* 0x0000002304002986 */ /* 0x0003e2000c101504 */
[----:B------:R-:W-:Y:S02]  /*51e0*/  ISETP.LT.AND P2, PT, R52, c[0x0][0x178], !P4 ;  /* 0x00005e0034007a0c */ /* 0x000fe40006741270 */
[----:B------:R-:W-:Y:S01]  /*51f0*/  IADD3 R0, R53, 0x1b, RZ ;  /* 0x0000001b35007810 */ /* 0x000fe20007ffe0ff */
[C---:B0-----:R-:W-:Y:S01]  /*5200*/  IMAD.WIDE R16, R21.reuse, 0x2, R2 ;  /* 0x0000000215107825 */ /* 0x041fe200078e0202 */
[----:B------:R-:W-:-:S04]  /*5210*/  IADD3 R21, R21, c[0x0][0x198], RZ ;  /* 0x0000660015157a10 */ /* 0x000fc80007ffe0ff */
[C---:B------:R-:W-:Y:S01]  /*5220*/  IADD3 R25, R21.reuse, c[0x0][0x198], RZ ;  /* 0x0000660015197a10 */ /* 0x040fe20007ffe0ff */
[----:B------:R-:W-:Y:S01]  /*5230*/  IMAD.WIDE R8, R21, 0x2, R36 ;  /* 0x0000000215087825 */ /* 0x000fe200078e0224 */
[----:B------:R-:W-:Y:S02]  /*5240*/  PRMT R14, R35, 0x7632, R14 ;  /* 0x00007632230e7816 */ /* 0x000fe4000000000e */
[----:B------:R-:W-:Y:S01]  /*5250*/  ISETP.GE.AND P1, PT, R0, c[0x0][0x17c], PT ;  /* 0x00005f0000007a0c */ /* 0x000fe20003f26270 */
[----:B-1----:R-:W-:Y:S01]  /*5260*/  IMAD.WIDE R4, R21, 0x2, R2 ;  /* 0x0000000215047825 */ /* 0x002fe200078e0202 */
[----:B------:R-:W-:Y:S02]  /*5270*/  PRMT R18, R23, 0x7632, R18 ;  /* 0x0000763217127816 */ /* 0x000fe40000000012 */
[----:B------:R-:W-:Y:S01]  /*5280*/  IADD3 R0, R53, 0x1c, RZ ;  /* 0x0000001c35007810 */ /* 0x000fe20007ffe0ff */
[----:B------:R-:W-:Y:S01]  /*5290*/  IMAD.WIDE R12, R25, 0x2, R36 ;  /* 0x00000002190c7825 */ /* 0x000fe200078e0224 */
[----:B------:R0:W-:Y:S01]  /*52a0*/  @P5 STG.E.U16 [R16.64], R23 ;  /* 0x0000001710005986 */ /* 0x0001e2000c101504 */
[----:B------:R-:W-:-:S02]  /*52b0*/  ISETP.LT.AND P4, PT, R51, c[0x0][0x178], !P4 ;  /* 0x00005e0033007a0c */ /* 0x000fc40006781270 */
[----:B------:R-:W-:Y:S01]  /*52c0*/  ISETP.GE.AND P6, PT, R0, c[0x0][0x17c], PT ;  /* 0x00005f0000007a0c */ /* 0x000fe20003fc6270 */
[----:B------:R1:W-:Y:S04]  /*52d0*/  @P0 STG.E.U16 [R8.64], R14 ;  /* 0x0000000e08000986 */ /* 0x0003e8000c101504 */
[----:B------:R2:W-:Y:S01]  /*52e0*/  @P3 STG.E.U16 [R4.64], R18 ;  /* 0x0000001204003986 */ /* 0x0005e2000c101504 */
[----:B------:R-:W-:-:S03]  /*52f0*/  ISETP.LT.AND P3, PT, R52, c[0x0][0x178], !P6 ;  /* 0x00005e0034007a0c */ /* 0x000fc60007761270 */
[----:B------:R3:W-:Y:S01]  /*5300*/  @P2 STG.E.U16 [R12.64], R15 ;  /* 0x0000000f0c002986 */ /* 0x0007e2000c101504 */
[----:B------:R-:W-:Y:S02]  /*5310*/  ISETP.LT.AND P2, PT, R52, c[0x0][0x178], !P1 ;  /* 0x00005e0034007a0c */ /* 0x000fe40004f41270 */
[----:B------:R-:W-:Y:S02]  /*5320*/  ISETP.LT.AND P1, PT, R51, c[0x0][0x178], !P1 ;  /* 0x00005e0033007a0c */ /* 0x000fe40004f21270 */
[----:B0-----:R-:W-:Y:S02]  /*5330*/  IADD3 R17, R25, c[0x0][0x198], RZ ;  /* 0x0000660019117a10 */ /* 0x001fe40007ffe0ff */
[----:B------:R-:W-:Y:S02]  /*5340*/  IADD3 R6, R53, 0x1d, RZ ;  /* 0x0000001d35067810 */ /* 0x000fe40007ffe0ff */
[----:B------:R-:W-:Y:S01]  /*5350*/  IADD3 R21, R17, c[0x0][0x198], RZ ;  /* 0x0000660011157a10 */ /* 0x000fe20007ffe0ff */
[----:B-1----:R-:W-:Y:S01]  /*5360*/  IMAD.WIDE R8, R25, 0x2, R2 ;  /* 0x0000000219087825 */ /* 0x002fe200078e0202 */
[----:B------:R-:W-:-:S02]  /*5370*/  IADD3 R0, R53, 0x1e, RZ ;  /* 0x0000001e35007810 */ /* 0x000fc40007ffe0ff */
[----:B------:R-:W-:Y:S01]  /*5380*/  ISETP.GE.AND P5, PT, R6, c[0x0][0x17c], PT ;  /* 0x00005f0006007a0c */ /* 0x000fe20003fa6270 */
[----:B--2---:R-:W-:Y:S01]  /*5390*/  IMAD.WIDE R4, R17, 0x2, R36 ;  /* 0x0000000211047825 */ /* 0x004fe200078e0224 */
[----:B------:R-:W-:Y:S02]  /*53a0*/  PRMT R6, R15, 0x7632, R6 ;  /* 0x000076320f067816 */ /* 0x000fe40000000006 */
[----:B------:R-:W-:Y:S01]  /*53b0*/  PRMT R10, R19, 0x7632, R10 ;  /* 0x00007632130a7816 */ /* 0x000fe2000000000a */
[----:B---3--:R-:W-:Y:S01]  /*53c0*/  IMAD.WIDE R12, R17, 0x2, R2 ;  /* 0x00000002110c7825 */ /* 0x008fe200078e0202 */
[----:B------:R-:W-:Y:S01]  /*53d0*/  ISETP.GE.AND P0, PT, R0, c[0x0][0x17c], PT ;  /* 0x00005f0000007a0c */ /* 0x000fe20003f06270 */
[----:B------:R0:W-:Y:S02]  /*53e0*/  @P4 STG.E.U16 [R8.64], R19 ;  /* 0x0000001308004986 */ /* 0x0001e4000c101504 */
[----:B------:R-:W-:Y:S01]  /*53f0*/  IMAD.WIDE R14, R21, 0x2, R36 ;  /* 0x00000002150e7825 */ /* 0x000fe200078e0224 */
[----:B------:R-:W-:Y:S01]  /*5400*/  IADD3 R0, R53, 0x1f, RZ ;  /* 0x0000001f35007810 */ /* 0x000fe20007ffe0ff */
[----:B------:R1:W-:Y:S01]  /*5410*/  @P2 STG.E.U16 [R4.64], R6 ;  /* 0x0000000604002986 */ /* 0x0003e2000c101504 */
[----:B------:R-:W-:-:S02]  /*5420*/  ISETP.LT.AND P6, PT, R51, c[0x0][0x178], !P6 ;  /* 0x00005e0033007a0c */ /* 0x000fc400077c1270 */
[----:B------:R-:W-:Y:S01]  /*5430*/  IADD3 R17, R21, c[0x0][0x198], RZ ;  /* 0x0000660015117a10 */ /* 0x000fe20007ffe0ff */
[----:B------:R-:W-:Y:S01]  /*5440*/  @P1 STG.E.U16 [R12.64], R10 ;  /* 0x0000000a0c001986 */ /* 0x000fe2000c101504 */
[----:B------:R-:W-:-:S03]  /*5450*/  ISETP.GE.AND P4, PT, R0, c[0x0][0x17c], PT ;  /* 0x00005f0000007a0c */ /* 0x000fc60003f86270 */
[----:B------:R2:W-:Y:S01]  /*5460*/  @P3 STG.E.U16 [R14.64], R11 ;  /* 0x0000000b0e003986 */ /* 0x0005e2000c101504 */
[C---:B------:R-:W-:Y:S02]  /*5470*/  ISETP.LT.AND P3, PT, R52.reuse, c[0x0][0x178], !P5 ;  /* 0x00005e0034007a0c */ /* 0x040fe40006f61270 */
[C---:B------:R-:W-:Y:S02]  /*5480*/  ISETP.LT.AND P5, PT, R51.reuse, c[0x0][0x178], !P5 ;  /* 0x00005e0033007a0c */ /* 0x040fe40006fa1270 */
[C---:B------:R-:W-:Y:S02]  /*5490*/  ISETP.LT.AND P2, PT, R52.reuse, c[0x0][0x178], !P0 ;  /* 0x00005e0034007a0c */ /* 0x040fe40004741270 */
[----:B------:R-:W-:Y:S02]  /*54a0*/  ISETP.LT.AND P0, PT, R51, c[0x0][0x178], !P0 ;  /* 0x00005e0033007a0c */ /* 0x000fe40004701270 */
[----:B0-----:R-:W-:Y:S02]  /*54b0*/  IADD3 R19, R17, c[0x0][0x198], RZ ;  /* 0x0000660011137a10 */ /* 0x001fe40007ffe0ff */
[----:B------:R-:W-:Y:S01]  /*54c0*/  ISETP.LT.AND P1, PT, R52, c[0x0][0x178], !P4 ;  /* 0x00005e0034007a0c */ /* 0x000fe20006721270 */
[----:B-1----:R-:W-:Y:S01]  /*54d0*/  IMAD.WIDE R4, R21, 0x2, R2 ;  /* 0x0000000215047825 */ /* 0x002fe200078e0202 */
[----:B------:R-:W-:-:S02]  /*54e0*/  ISETP.LT.AND P4, PT, R51, c[0x0][0x178], !P4 ;  /* 0x00005e0033007a0c */ /* 0x000fc40006781270 */
[----:B------:R-:W-:Y:S01]  /*54f0*/  IADD3 R21, R19, c[0x0][0x198], RZ ;  /* 0x0000660013157a10 */ /* 0x000fe20007ffe0ff */
[----:B------:R-:W-:Y:S01]  /*5500*/  IMAD.WIDE R8, R17, 0x2, R36 ;  /* 0x0000000211087825 */ /* 0x000fe200078e0224 */
[----:B------:R-:W-:Y:S02]  /*5510*/  PRMT R0, R11, 0x7632, R0 ;  /* 0x000076320b007816 */ /* 0x000fe40000000000 */
[----:B------:R-:W-:Y:S01]  /*5520*/  PRMT R6, R27, 0x7632, R6 ;  /* 0x000076321b067816 */ /* 0x000fe20000000006 */
[----:B--2---:R-:W-:Y:S01]  /*5530*/  IMAD.WIDE R10, R17, 0x2, R2 ;  /* 0x00000002110a7825 */ /* 0x004fe200078e0202 */
[----:B------:R0:W-:Y:S01]  /*5540*/  @P6 STG.E.U16 [R4.64], R27 ;  /* 0x0000001b04006986 */ /* 0x0001e2000c101504 */
[----:B------:R-:W-:Y:S02]  /*5550*/  PRMT R18, R7, 0x7632, R18 ;  /* 0x0000763207127816 */ /* 0x000fe40000000012 */
[C---:B------:R-:W-:Y:S01]  /*5560*/  IMAD.WIDE R12, R19.reuse, 0x2, R36 ;  /* 0x00000002130c7825 */ /* 0x040fe200078e0224 */
[----:B------:R0:W-:Y:S03]  /*5570*/  @P3 STG.E.U16 [R8.64], R0 ;  /* 0x0000000008003986 */ /* 0x0001e6000c101504 */
[----:B------:R-:W-:Y:S01]  /*5580*/  IMAD.WIDE R14, R19, 0x2, R2 ;  /* 0x00000002130e7825 */ /* 0x000fe200078e0202 */
[----:B------:R0:W-:Y:S03]  /*5590*/  @P5 STG.E.U16 [R10.64], R6 ;  /* 0x000000060a005986 */ /* 0x0001e6000c101504 */
[C---:B------:R-:W-:Y:S01]  /*55a0*/  IMAD.WIDE R36, R21.reuse, 0x2, R36 ;  /* 0x0000000215247825 */ /* 0x040fe200078e0224 */
[----:B------:R0:W-:Y:S04]  /*55b0*/  @P2 STG.E.U16 [R12.64], R7 ;  /* 0x000000070c002986 */ /* 0x0001e8000c101504 */
[----:B------:R0:W-:Y:S01]  /*55c0*/  @P0 STG.E.U16 [R14.64], R31 ;  /* 0x0000001f0e000986 */ /* 0x0001e2000c101504 */
[----:B------:R-:W-:-:S03]  /*55d0*/  IMAD.WIDE R2, R21, 0x2, R2 ;  /* 0x0000000215027825 */ /* 0x000fc600078e0202 */
[----:B------:R0:W-:Y:S01]  /*55e0*/  @P1 STG.E.U16 [R36.64], R18 ;  /* 0x0000001224001986 */ /* 0x0001e2000c101504 */
[----:B------:R-:W-:Y:S05]  /*55f0*/  @!P4 EXIT ;  /* 0x000000000000c94d */ /* 0x000fea0003800000 */
[----:B0-----:R-:W-:-:S05]  /*5600*/  PRMT R31, R31, 0x7632, R31 ;  /* 0x000076321f1f7816 */ /* 0x001fca000000001f */
[----:B------:R-:W-:Y:S01]  /*5610*/  STG.E.U16 [R2.64], R31 ;  /* 0x0000001f02007986 */ /* 0x000fe2000c101504 */
[----:B------:R-:W-:Y:S05]  /*5620*/  EXIT ;  /* 0x000000000000794d */ /* 0x000fea0003800000 */
.L_x_4:
[----:B------:R-:W-:-:S00]  /*5630*/  BRA `(.L_x_4) ;  /* 0xfffffff000007947 */ /* 0x000fc0000383ffff */
[----:B------:R-:W-:-:S00]  /*5640*/  NOP ;  /* 0x0000000000007918 */ /* 0x000fc00000000000 */
        /* <DEDUP_REMOVED lines=11> */
.L_x_5:


//--------------------- .nv.shared.matmul_kernel  --------------------------
	.section	.nv.shared.matmul_kernel,"aw",@nobits
	.sectionflags	@""
	.align	16
